	.headerflags	@"EF_CUDA_TEXMODE_UNIFIED EF_CUDA_64BIT_ADDRESS EF_CUDA_ACCELERATORS EF_CUDA_SM90 EF_CUDA_VIRTUAL_SM(EF_CUDA_SM90)"
	.elftype	@"ET_EXEC"


//--------------------- .nv.info                  --------------------------
	.section	.nv.info,"",@"SHT_CUDA_INFO"
	.align	4


	//----- nvinfo : EIATTR_REGCOUNT
	.align		4
        /*0000*/ 	.byte	0x04, 0x2f
        /*0002*/ 	.short	(.L_2 - .L_1)
	.align		4
.L_1:
        /*0004*/ 	.word	index@(triton_poi_fused__unsafe_index_add_elu_mul_sub_17)
        /*0008*/ 	.word	0x00000040


	//----- nvinfo : EIATTR_MIN_STACK_SIZE
	.align		4
.L_2:
        /*000c*/ 	.byte	0x04, 0x12
        /*000e*/ 	.short	(.L_4 - .L_3)
	.align		4
.L_3:
        /*0010*/ 	.word	index@(triton_poi_fused__unsafe_index_add_elu_mul_sub_17)
        /*0014*/ 	.word	0x00000000


	//----- nvinfo : EIATTR_FRAME_SIZE
	.align		4
.L_4:
        /*0018*/ 	.byte	0x04, 0x11
        /*001a*/ 	.short	(.L_6 - .L_5)
	.align		4
.L_5:
        /*001c*/ 	.word	index@(triton_poi_fused__unsafe_index_add_elu_mul_sub_17)
        /*0020*/ 	.word	0x00000000


	//----- nvinfo : EIATTR_MIN_STACK_SIZE
	.align		4
.L_6:
        /*0024*/ 	.byte	0x04, 0x12
        /*0026*/ 	.short	(.L_8 - .L_7)
	.align		4
.L_7:
        /*0028*/ 	.word	index@(triton_poi_fused__unsafe_index_add_elu_mul_sub_17)
        /*002c*/ 	.word	0x00000000
.L_8:


//--------------------- .nv.info.triton_poi_fused__unsafe_index_add_elu_mul_sub_17 --------------------------
	.section	.nv.info.triton_poi_fused__unsafe_index_add_elu_mul_sub_17,"",@"SHT_CUDA_INFO"
	.sectionflags	@""
	.align	4


	//----- nvinfo : EIATTR_CUDA_API_VERSION
	.align		4
        /*0000*/ 	.byte	0x04, 0x37
        /*0002*/ 	.short	(.L_10 - .L_9)
.L_9:
        /*0004*/ 	.word	0x0000007c


	//----- nvinfo : EIATTR_KPARAM_INFO
	.align		4
.L_10:
        /*0008*/ 	.byte	0x04, 0x17
        /*000a*/ 	.short	(.L_12 - .L_11)
.L_11:
        /*000c*/ 	.word	0x00000000
        /*0010*/ 	.short	0x000b
        /*0012*/ 	.short	0x0058
        /*0014*/ 	.byte	0x00, 0xf0, 0x11, 0x00


	//----- nvinfo : EIATTR_KPARAM_INFO
	.align		4
.L_12:
        /*0018*/ 	.byte	0x04, 0x17
        /*001a*/ 	.short	(.L_14 - .L_13)
.L_13:
        /*001c*/ 	.word	0x00000000
        /*0020*/ 	.short	0x000a
        /*0022*/ 	.short	0x0050
        /*0024*/ 	.byte	0x00, 0xf4, 0x21, 0x00


	//----- nvinfo : EIATTR_KPARAM_INFO
	.align		4
.L_14:
        /*0028*/ 	.byte	0x04, 0x17
        /*002a*/ 	.short	(.L_16 - .L_15)
.L_15:
        /*002c*/ 	.word	0x00000000
        /*0030*/ 	.short	0x0009
        /*0032*/ 	.short	0x0048
        /*0034*/ 	.byte	0x00, 0xf4, 0x21, 0x00


	//----- nvinfo : EIATTR_KPARAM_INFO
	.align		4
.L_16:
        /*0038*/ 	.byte	0x04, 0x17
        /*003a*/ 	.short	(.L_18 - .L_17)
.L_17:
        /*003c*/ 	.word	0x00000000
        /*0040*/ 	.short	0x0008
        /*0042*/ 	.short	0x0040
        /*0044*/ 	.byte	0x00, 0xf4, 0x21, 0x00


	//----- nvinfo : EIATTR_KPARAM_INFO
	.align		4
.L_18:
        /*0048*/ 	.byte	0x04, 0x17
        /*004a*/ 	.short	(.L_20 - .L_19)
.L_19:
        /*004c*/ 	.word	0x00000000
        /*0050*/ 	.short	0x0007
        /*0052*/ 	.short	0x0038
        /*0054*/ 	.byte	0x00, 0xf4, 0x21, 0x00


	//----- nvinfo : EIATTR_KPARAM_INFO
	.align		4
.L_20:
        /*0058*/ 	.byte	0x04, 0x17
        /*005a*/ 	.short	(.L_22 - .L_21)
.L_21:
        /*005c*/ 	.word	0x00000000
        /*0060*/ 	.short	0x0006
        /*0062*/ 	.short	0x0030
        /*0064*/ 	.byte	0x00, 0xf4, 0x21, 0x00


	//----- nvinfo : EIATTR_KPARAM_INFO
	.align		4
.L_22:
        /*0068*/ 	.byte	0x04, 0x17
        /*006a*/ 	.short	(.L_24 - .L_23)
.L_23:
        /*006c*/ 	.word	0x00000000
        /*0070*/ 	.short	0x0005
        /*0072*/ 	.short	0x0028
        /*0074*/ 	.byte	0x00, 0xf4, 0x21, 0x00


	//----- nvinfo : EIATTR_KPARAM_INFO
	.align		4
.L_24:
        /*0078*/ 	.byte	0x04, 0x17
        /*007a*/ 	.short	(.L_26 - .L_25)
.L_25:
        /*007c*/ 	.word	0x00000000
        /*0080*/ 	.short	0x0004
        /*0082*/ 	.short	0x0020
        /*0084*/ 	.byte	0x00, 0xf4, 0x21, 0x00


	//----- nvinfo : EIATTR_KPARAM_INFO
	.align		4
.L_26:
        /*0088*/ 	.byte	0x04, 0x17
        /*008a*/ 	.short	(.L_28 - .L_27)
.L_27:
        /*008c*/ 	.word	0x00000000
        /*0090*/ 	.short	0x0003
        /*0092*/ 	.short	0x0018
        /*0094*/ 	.byte	0x00, 0xf4, 0x21, 0x00


	//----- nvinfo : EIATTR_KPARAM_INFO
	.align		4
.L_28:
        /*0098*/ 	.byte	0x04, 0x17
        /*009a*/ 	.short	(.L_30 - .L_29)
.L_29:
        /*009c*/ 	.word	0x00000000
        /*00a0*/ 	.short	0x0002
        /*00a2*/ 	.short	0x0010
        /*00a4*/ 	.byte	0x00, 0xf4, 0x21, 0x00


	//----- nvinfo : EIATTR_KPARAM_INFO
	.align		4
.L_30:
        /*00a8*/ 	.byte	0x04, 0x17
        /*00aa*/ 	.short	(.L_32 - .L_31)
.L_31:
        /*00ac*/ 	.word	0x00000000
        /*00b0*/ 	.short	0x0001
        /*00b2*/ 	.short	0x0008
        /*00b4*/ 	.byte	0x00, 0xf4, 0x21, 0x00


	//----- nvinfo : EIATTR_KPARAM_INFO
	.align		4
.L_32:
        /*00b8*/ 	.byte	0x04, 0x17
        /*00ba*/ 	.short	(.L_34 - .L_33)
.L_33:
        /*00bc*/ 	.word	0x00000000
        /*00c0*/ 	.short	0x0000
        /*00c2*/ 	.short	0x0000
        /*00c4*/ 	.byte	0x00, 0xf4, 0x21, 0x00


	//----- nvinfo : EIATTR_SPARSE_MMA_MASK
	.align		4
.L_34:
        /*00c8*/ 	.byte	0x03, 0x50
        /*00ca*/ 	.short	0x0000


	//----- nvinfo : EIATTR_MAXREG_COUNT
	.align		4
        /*00cc*/ 	.byte	0x03, 0x1b
        /*00ce*/ 	.short	0x00ff


	//----- nvinfo : EIATTR_EXIT_INSTR_OFFSETS
	.align		4
        /*00d0*/ 	.byte	0x04, 0x1c
        /*00d2*/ 	.short	(.L_36 - .L_35)


	//   ....[0]....
.L_35:
        /*00d4*/ 	.word	0x00005030


	//----- nvinfo : EIATTR_REQNTID
	.align		4
.L_36:
        /*00d8*/ 	.byte	0x04, 0x10
        /*00da*/ 	.short	(.L_38 - .L_37)
.L_37:
        /*00dc*/ 	.word	0x00000080
        /*00e0*/ 	.word	0x00000001
        /*00e4*/ 	.word	0x00000001


	//----- nvinfo : EIATTR_CBANK_PARAM_SIZE
	.align		4
.L_38:
        /*00e8*/ 	.byte	0x03, 0x19
        /*00ea*/ 	.short	0x005c


	//----- nvinfo : EIATTR_PARAM_CBANK
	.align		4
        /*00ec*/ 	.byte	0x04, 0x0a
        /*00ee*/ 	.short	(.L_40 - .L_39)
	.align		4
.L_39:
        /*00f0*/ 	.word	index@(.nv.constant0.triton_poi_fused__unsafe_index_add_elu_mul_sub_17)
        /*00f4*/ 	.short	0x0210
        /*00f6*/ 	.short	0x005c


	//----- nvinfo : EIATTR_SW_WAR
	.align		4
.L_40:
        /*00f8*/ 	.byte	0x04, 0x36
        /*00fa*/ 	.short	(.L_42 - .L_41)
.L_41:
        /*00fc*/ 	.word	0x00000008
.L_42:


//--------------------- .nv.callgraph             --------------------------
	.section	.nv.callgraph,"",@"SHT_CUDA_CALLGRAPH"
	.align	4
	.sectionentsize	8
	.align		4
        /*0000*/ 	.word	0x00000000
	.align		4
        /*0004*/ 	.word	0xffffffff
	.align		4
        /*0008*/ 	.word	0x00000000
	.align		4
        /*000c*/ 	.word	0xfffffffe
	.align		4
        /*0010*/ 	.word	0x00000000
	.align		4
        /*0014*/ 	.word	0xfffffffd
	.align		4
        /*0018*/ 	.word	0x00000000
	.align		4
        /*001c*/ 	.word	0xfffffffc


//--------------------- .nv.constant4             --------------------------
	.section	.nv.constant4,"a",@progbits
	.align	8
	.align		8
.nv.constant4:
        /*0000*/ 	.dword	_$_str


//--------------------- .text.triton_poi_fused__unsafe_index_add_elu_mul_sub_17 --------------------------
	.section	.text.triton_poi_fused__unsafe_index_add_elu_mul_sub_17,"ax",@progbits
	.align	128
        .global         triton_poi_fused__unsafe_index_add_elu_mul_sub_17
        .type           triton_poi_fused__unsafe_index_add_elu_mul_sub_17,@function
        .size           triton_poi_fused__unsafe_index_add_elu_mul_sub_17,(.L_x_1 - triton_poi_fused__unsafe_index_add_elu_mul_sub_17)
        .other          triton_poi_fused__unsafe_index_add_elu_mul_sub_17,@"STO_CUDA_ENTRY STV_DEFAULT"
triton_poi_fused__unsafe_index_add_elu_mul_sub_17:
.text.triton_poi_fused__unsafe_index_add_elu_mul_sub_17:
[----:B------:R-:W-:Y:S01]  /*0000*/  LDC R1, c[0x0][0x28] ;  /* 0x00000a00ff017b82 */ /* 0x000fe20000000800 */
[----:B------:R-:W1:Y:S07]  /*0010*/  S2R R0, SR_TID.X ;  /* 0x0000000000007919 */ /* 0x000e6e0000002100 */
[----:B------:R-:W2:Y:S01]  /*0020*/  LDC.64 R30, c[0x0][0x218] ;  /* 0x00008600ff1e7b82 */ /* 0x000ea20000000a00 */
[----:B------:R-:W-:Y:S01]  /*0030*/  ULDC.64 UR4, c[0x0][0x208] ;  /* 0x0000820000047ab9 */ /* 0x000fe20000000a00 */
[----:B------:R-:W-:Y:S01]  /*0040*/  ULDC.64 UR6, c[0x0][0x228] ;  /* 0x00008a0000067ab9 */ /* 0x000fe20000000a00 */
[----:B------:R-:W3:Y:S05]  /*0050*/  S2R R7, SR_CTAID.X ;  /* 0x0000000000077919 */ /* 0x000eea0000002500 */
[----:B------:R-:W4:Y:S08]  /*0060*/  LDC.64 R16, c[0x0][0x220] ;  /* 0x00008800ff107b82 */ /* 0x000f300000000a00 */
[----:B------:R-:W5:Y:S08]  /*0070*/  LDC.64 R32, c[0x0][0x240] ;  /* 0x00009000ff207b82 */ /* 0x000f700000000a00 */
[----:B------:R-:W5:Y:S01]  /*0080*/  LDC.64 R40, c[0x0][0x230] ;  /* 0x00008c00ff287b82 */ /* 0x000f620000000a00 */
[----:B-1----:R-:W-:-:S07]  /*0090*/  SHF.L.U32 R0, R0, 0x2, RZ ;  /* 0x0000000200007819 */ /* 0x002fce00000006ff */
[----:B------:R-:W1:Y:S01]  /*00a0*/  LDC.64 R38, c[0x0][0x238] ;  /* 0x00008e00ff267b82 */ /* 0x000e620000000a00 */
[----:B------:R-:W-:-:S04]  /*00b0*/  LOP3.LUT R0, R0, 0x1fc, RZ, 0xc0, !PT ;  /* 0x000001fc00007812 */ /* 0x000fc800078ec0ff */
[----:B---3--:R-:W-:-:S04]  /*00c0*/  LEA R2, R7, R0, 0xa ;  /* 0x0000000007027211 */ /* 0x008fc800078e50ff */
[----:B------:R-:W-:-:S04]  /*00d0*/  SHF.R.S32.HI R3, RZ, 0x1f, R2 ;  /* 0x0000001fff037819 */ /* 0x000fc80000011402 */
[----:B------:R-:W-:-:S04]  /*00e0*/  LEA.HI R3, R3, R2, RZ, 0x5 ;  /* 0x0000000203037211 */ /* 0x000fc800078f28ff */
[----:B------:R-:W-:Y:S02]  /*00f0*/  SHF.R.S32.HI R0, RZ, 0x5, R3 ;  /* 0x00000005ff007819 */ /* 0x000fe40000011403 */
[----:B------:R-:W-:Y:S02]  /*0100*/  LOP3.LUT R3, R3, 0xffffffe0, RZ, 0xc0, !PT ;  /* 0xffffffe003037812 */ /* 0x000fe400078ec0ff */
[----:B------:R-:W-:Y:S02]  /*0110*/  LEA.HI R4, R0, R0, RZ, 0x5 ;  /* 0x0000000000047211 */ /* 0x000fe400078f28ff */
[----:B------:R-:W-:Y:S02]  /*0120*/  IADD3 R3, R2, -R3, RZ ;  /* 0x8000000302037210 */ /* 0x000fe40007ffe0ff */
[----:B------:R-:W-:-:S04]  /*0130*/  LOP3.LUT R5, R4, 0xffffffe0, RZ, 0xc0, !PT ;  /* 0xffffffe004057812 */ /* 0x000fc800078ec0ff */
[----:B------:R-:W-:-:S05]  /*0140*/  IADD3 R0, R0, -R5, RZ ;  /* 0x8000000500007210 */ /* 0x000fca0007ffe0ff */
[----:B--2---:R-:W-:-:S04]  /*0150*/  IMAD.WIDE R4, R0, 0x8, R30 ;  /* 0x0000000800047825 */ /* 0x004fc800078e021e */
[----:B----4-:R-:W-:Y:S02]  /*0160*/  IMAD.WIDE R12, R3, 0x8, R16 ;  /* 0x00000008030c7825 */ /* 0x010fe400078e0210 */
[----:B------:R-:W2:Y:S01]  /*0170*/  LDG.E.EL.64 R4, desc[UR4][R4.64] ;  /* 0x0000000404047981 */ /* 0x000ea2000c2e1b00 */
[----:B------:R-:W-:-:S03]  /*0180*/  SHF.R.S32.HI R11, RZ, 0x15, R7 ;  /* 0x00000015ff0b7819 */ /* 0x000fc60000011407 */
[----:B------:R-:W3:Y:S01]  /*0190*/  LDG.E.EL.128 R12, desc[UR4][R12.64] ;  /* 0x000000040c0c7981 */ /* 0x000ee2000c2e1d00 */
[----:B------:R-:W-:Y:S02]  /*01a0*/  SGXT R11, R11, 0x1 ;  /* 0x000000010b0b781a */ /* 0x000fe40000000200 */
[----:B------:R-:W-:-:S04]  /*01b0*/  IADD3 R6, R2, 0x2, RZ ;  /* 0x0000000202067810 */ /* 0x000fc80007ffe0ff */
[----:B------:R-:W-:-:S04]  /*01c0*/  LEA.HI R7, R11, R6, RZ, 0x5 ;  /* 0x000000060b077211 */ /* 0x000fc800078f28ff */
[----:B------:R-:W-:-:S04]  /*01d0*/  LOP3.LUT R7, R7, 0xffffffe0, RZ, 0xc0, !PT ;  /* 0xffffffe007077812 */ /* 0x000fc800078ec0ff */
[----:B------:R-:W-:-:S05]  /*01e0*/  IADD3 R27, R6, -R7, RZ ;  /* 0x80000007061b7210 */ /* 0x000fca0007ffe0ff */
[----:B------:R-:W-:-:S06]  /*01f0*/  IMAD.WIDE R16, R27, 0x8, R16 ;  /* 0x000000081b107825 */ /* 0x000fcc00078e0210 */
[----:B------:R-:W4:Y:S01]  /*0200*/  LDG.E.EL.128 R16, desc[UR4][R16.64] ;  /* 0x0000000410107981 */ /* 0x000f22000c2e1d00 */
[----:B-----5:R-:W-:-:S06]  /*0210*/  IMAD.WIDE R20, R0, 0x8, R32 ;  /* 0x0000000800147825 */ /* 0x020fcc00078e0220 */
[----:B------:R-:W5:Y:S01]  /*0220*/  LDG.E.EL.64 R20, desc[UR4][R20.64] ;  /* 0x0000000414147981 */ /* 0x000f62000c2e1b00 */
[----:B--2---:R-:W-:-:S04]  /*0230*/  SHF.R.U32.HI R9, RZ, 0x1b, R5 ;  /* 0x0000001bff097819 */ /* 0x004fc80000011605 */
[----:B------:R-:W-:Y:S02]  /*0240*/  LOP3.LUT R9, R9, 0x10, RZ, 0xc0, !PT ;  /* 0x0000001009097812 */ /* 0x000fe400078ec0ff */
[----:B---3--:R-:W-:Y:S02]  /*0250*/  SHF.R.U32.HI R6, RZ, 0x19, R15 ;  /* 0x00000019ff067819 */ /* 0x008fe4000001160f */
[----:B------:R-:W-:Y:S02]  /*0260*/  IADD3 R9, P0, R4, R9, RZ ;  /* 0x0000000904097210 */ /* 0x000fe40007f1e0ff */
[----:B------:R-:W-:Y:S02]  /*0270*/  LEA R7, P1, R14, UR6, 0x2 ;  /* 0x000000060e077c11 */ /* 0x000fe4000f8210ff */
[----:B------:R-:W-:Y:S02]  /*0280*/  LOP3.LUT R6, R6, 0x40, RZ, 0xc0, !PT ;  /* 0x0000004006067812 */ /* 0x000fe400078ec0ff */
[----:B------:R-:W-:-:S02]  /*0290*/  IADD3.X R8, RZ, R5, RZ, P0, !PT ;  /* 0x00000005ff087210 */ /* 0x000fc400007fe4ff */
[----:B------:R-:W-:Y:S02]  /*02a0*/  LEA.HI.X R4, R14, UR7, R15, 0x2, P1 ;  /* 0x000000070e047c11 */ /* 0x000fe400088f140f */
[----:B------:R-:W-:Y:S02]  /*02b0*/  IADD3 R6, P0, R6, R7, RZ ;  /* 0x0000000706067210 */ /* 0x000fe40007f1e0ff */
[----:B------:R-:W-:Y:S02]  /*02c0*/  SHF.L.U32 R7, R9, 0x6, RZ ;  /* 0x0000000609077819 */ /* 0x000fe400000006ff */
[----:B------:R-:W-:Y:S02]  /*02d0*/  LEA.HI R5, R11, R2, RZ, 0xa ;  /* 0x000000020b057211 */ /* 0x000fe400078f50ff */
[----:B------:R-:W-:Y:S02]  /*02e0*/  IADD3.X R4, RZ, R4, RZ, P0, !PT ;  /* 0x00000004ff047210 */ /* 0x000fe400007fe4ff */
[----:B------:R-:W-:-:S02]  /*02f0*/  SHF.L.U64.HI R9, R9, 0x6, R8 ;  /* 0x0000000609097819 */ /* 0x000fc40000010208 */
[----:B------:R-:W-:Y:S02]  /*0300*/  IADD3 R28, P0, R6, R7, RZ ;  /* 0x00000007061c7210 */ /* 0x000fe40007f1e0ff */
[----:B------:R-:W-:Y:S02]  /*0310*/  SHF.R.S32.HI R25, RZ, 0xa, R5 ;  /* 0x0000000aff197819 */ /* 0x000fe40000011405 */
[----:B------:R-:W-:Y:S02]  /*0320*/  IADD3.X R29, R4, R9, RZ, P0, !PT ;  /* 0x00000009041d7210 */ /* 0x000fe400007fe4ff */
[C---:B------:R-:W-:Y:S01]  /*0330*/  SHF.L.U32 R5, R25.reuse, 0x8, RZ ;  /* 0x0000000819057819 */ /* 0x040fe200000006ff */
[----:B0-----:R-:W-:-:S04]  /*0340*/  IMAD.WIDE R22, R25, 0x4, R40 ;  /* 0x0000000419167825 */ /* 0x001fc800078e0228 */
[----:B------:R-:W-:Y:S01]  /*0350*/  IMAD.WIDE R28, R5, 0x4, R28 ;  /* 0x00000004051c7825 */ /* 0x000fe200078e021c */
[----:B------:R-:W2:Y:S01]  /*0360*/  LDG.E.EL R10, desc[UR4][R22.64] ;  /* 0x00000004160a7981 */ /* 0x000ea2000c2e1900 */
[----:B----4-:R-:W-:Y:S02]  /*0370*/  SHF.R.U32.HI R14, RZ, 0x19, R17 ;  /* 0x00000019ff0e7819 */ /* 0x010fe40000011611 */
[----:B-1----:R-:W-:Y:S01]  /*0380*/  IMAD.WIDE R24, R25, 0x4, R38 ;  /* 0x0000000419187825 */ /* 0x002fe200078e0226 */
[----:B------:R-:W2:Y:S01]  /*0390*/  LDG.E.EL R15, desc[UR4][R28.64] ;  /* 0x000000041c0f7981 */ /* 0x000ea2000c2e1900 */
[----:B------:R-:W-:Y:S02]  /*03a0*/  LEA R35, P0, R16, UR6, 0x2 ;  /* 0x0000000610237c11 */ /* 0x000fe4000f8010ff */
[----:B------:R-:W-:Y:S01]  /*03b0*/  LOP3.LUT R14, R14, 0x40, RZ, 0xc0, !PT ;  /* 0x000000400e0e7812 */ /* 0x000fe200078ec0ff */
[----:B------:R0:W3:Y:S01]  /*03c0*/  LDG.E.EL R8, desc[UR4][R24.64] ;  /* 0x0000000418087981 */ /* 0x0000e2000c2e1900 */
[----:B------:R-:W-:-:S02]  /*03d0*/  LEA.HI.X R16, R16, UR7, R17, 0x2, P0 ;  /* 0x0000000710107c11 */ /* 0x000fc400080f1411 */
[----:B------:R-:W-:-:S04]  /*03e0*/  IADD3 R14, P0, R14, R35, RZ ;  /* 0x000000230e0e7210 */ /* 0x000fc80007f1e0ff */
[----:B------:R-:W-:Y:S02]  /*03f0*/  IADD3.X R16, RZ, R16, RZ, P0, !PT ;  /* 0x00000010ff107210 */ /* 0x000fe400007fe4ff */
[----:B------:R-:W-:Y:S01]  /*0400*/  IADD3 R34, P0, R14, R7, RZ ;  /* 0x000000070e227210 */ /* 0x000fe20007f1e0ff */
[----:B0-----:R-:W0:Y:S03]  /*0410*/  LDC.64 R24, c[0x0][0x248] ;  /* 0x00009200ff187b82 */ /* 0x001e260000000a00 */
[----:B------:R-:W-:Y:S02]  /*0420*/  IADD3.X R35, R16, R9, RZ, P0, !PT ;  /* 0x0000000910237210 */ /* 0x000fe400007fe4ff */
[----:B-----5:R-:W-:Y:S01]  /*0430*/  SHF.R.U32.HI R17, RZ, 0x1b, R21 ;  /* 0x0000001bff117819 */ /* 0x020fe20000011615 */
[----:B------:R-:W-:-:S03]  /*0440*/  IMAD.WIDE R22, R5, 0x4, R34 ;  /* 0x0000000405167825 */ /* 0x000fc600078e0222 */
[----:B------:R-:W-:Y:S02]  /*0450*/  LOP3.LUT R17, R17, 0x10, RZ, 0xc0, !PT ;  /* 0x0000001011117812 */ /* 0x000fe400078ec0ff */
[----:B------:R-:W4:Y:S02]  /*0460*/  LDG.E.EL R35, desc[UR4][R22.64] ;  /* 0x0000000416237981 */ /* 0x000f24000c2e1900 */
[----:B------:R-:W-:-:S04]  /*0470*/  IADD3 R17, P0, R20, R17, RZ ;  /* 0x0000001114117210 */ /* 0x000fc80007f1e0ff */
[----:B------:R-:W-:Y:S02]  /*0480*/  IADD3.X R20, RZ, R21, RZ, P0, !PT ;  /* 0x00000015ff147210 */ /* 0x000fe400007fe4ff */
[C---:B------:R-:W-:Y:S02]  /*0490*/  SHF.L.U32 R29, R17.reuse, 0x6, RZ ;  /* 0x00000006111d7819 */ /* 0x040fe400000006ff */
[----:B------:R-:W-:Y:S02]  /*04a0*/  SHF.L.U64.HI R17, R17, 0x6, R20 ;  /* 0x0000000611117819 */ /* 0x000fe40000010214 */
[----:B------:R-:W-:-:S04]  /*04b0*/  IADD3 R36, P0, R29, R6, RZ ;  /* 0x000000061d247210 */ /* 0x000fc80007f1e0ff */
[----:B------:R-:W-:-:S03]  /*04c0*/  IADD3.X R37, R17, R4, RZ, P0, !PT ;  /* 0x0000000411257210 */ /* 0x000fc600007fe4ff */
[----:B------:R-:W-:-:S06]  /*04d0*/  IMAD.WIDE R36, R5, 0x4, R36 ;  /* 0x0000000405247825 */ /* 0x000fcc00078e0224 */
[----:B------:R3:W5:Y:S01]  /*04e0*/  LDG.E.EL R37, desc[UR4][R36.64] ;  /* 0x0000000424257981 */ /* 0x000762000c2e1900 */
[----:B------:R-:W-:-:S04]  /*04f0*/  IADD3 R42, P0, R29, R14, RZ ;  /* 0x0000000e1d2a7210 */ /* 0x000fc80007f1e0ff */
[----:B------:R-:W-:-:S03]  /*0500*/  IADD3.X R43, R17, R16, RZ, P0, !PT ;  /* 0x00000010112b7210 */ /* 0x000fc600007fe4ff */
[----:B------:R-:W-:-:S05]  /*0510*/  IMAD.WIDE R42, R5, 0x4, R42 ;  /* 0x00000004052a7825 */ /* 0x000fca00078e022a */
[----:B------:R1:W5:Y:S01]  /*0520*/  LDG.E.EL R45, desc[UR4][R42.64] ;  /* 0x000000042a2d7981 */ /* 0x000362000c2e1900 */
[----:B0-----:R-:W-:-:S06]  /*0530*/  IMAD.WIDE R20, R3, 0x8, R24 ;  /* 0x0000000803147825 */ /* 0x001fcc00078e0218 */
[----:B------:R-:W5:Y:S01]  /*0540*/  LDG.E.EL.128 R20, desc[UR4][R20.64] ;  /* 0x0000000414147981 */ /* 0x000f62000c2e1d00 */
[----:B------:R-:W-:-:S06]  /*0550*/  IMAD.WIDE R24, R27, 0x8, R24 ;  /* 0x000000081b187825 */ /* 0x000fcc00078e0218 */
[----:B------:R-:W5:Y:S01]  /*0560*/  LDG.E.EL.128 R24, desc[UR4][R24.64] ;  /* 0x0000000418187981 */ /* 0x000f62000c2e1d00 */
[----:B------:R-:W-:Y:S01]  /*0570*/  HFMA2.MMA R47, -RZ, RZ, 0.83837890625, -4044 ;  /* 0x3ab5ebe6ff2f7435 */ /* 0x000fe200000001ff */
[----:B------:R-:W-:Y:S01]  /*0580*/  MOV R48, 0x3ab5ebe6 ;  /* 0x3ab5ebe600307802 */ /* 0x000fe20000000f00 */
[----:B------:R-:W-:Y:S01]  /*0590*/  HFMA2.MMA R52, -RZ, RZ, 0.83837890625, -4044 ;  /* 0x3ab5ebe6ff347435 */ /* 0x000fe200000001ff */
[----:B--2---:R-:W-:-:S04]  /*05a0*/  FADD R15, -R10, R15 ;  /* 0x0000000f0a0f7221 */ /* 0x004fc80000000100 */
[----:B---3--:R-:W-:-:S04]  /*05b0*/  FMUL R36, R8, R15 ;  /* 0x0000000f08247220 */ /* 0x008fc80000400000 */
[C---:B------:R-:W-:Y:S01]  /*05c0*/  FMUL R15, R36.reuse, 1.4426950216293334961 ;  /* 0x3fb8aa3b240f7820 */ /* 0x040fe20000400000 */
[----:B------:R-:W-:-:S05]  /*05d0*/  FADD.FTZ R28, |R36|, -RZ ;  /* 0x800000ff241c7221 */ /* 0x000fca0000010200 */
[----:B------:R-:W1:Y:S01]  /*05e0*/  FRND R15, R15 ;  /* 0x0000000f000f7307 */ /* 0x000e620000201000 */
[----:B------:R-:W-:Y:S01]  /*05f0*/  FSETP.GEU.AND P0, PT, R28, 0.40999999642372131348, PT ;  /* 0x3ed1eb851c00780b */ /* 0x000fe20003f0e000 */
[----:B----4-:R-:W-:-:S03]  /*0600*/  FADD R35, -R10, R35 ;  /* 0x000000230a237221 */ /* 0x010fc60000000100 */
[----:B-1----:R-:W-:Y:S01]  /*0610*/  FSEL R43, R15, RZ, P0 ;  /* 0x000000ff0f2b7208 */ /* 0x002fe20000000000 */
[----:B------:R-:W-:-:S03]  /*0620*/  FMUL R35, R8, R35 ;  /* 0x0000002308237220 */ /* 0x000fc60000400000 */
[C---:B------:R-:W-:Y:S01]  /*0630*/  FSETP.NEU.AND P2, PT, R43.reuse, 128, PT ;  /* 0x430000002b00780b */ /* 0x040fe20003f4d000 */
[----:B------:R-:W-:Y:S01]  /*0640*/  FFMA.FTZ R28, -R43, 0.693145751953125, R36 ;  /* 0x3f3172002b1c7823 */ /* 0x000fe20000010124 */
[----:B------:R-:W-:Y:S02]  /*0650*/  FMUL R46, R35, 1.4426950216293334961 ;  /* 0x3fb8aa3b232e7820 */ /* 0x000fe40000400000 */
[C---:B------:R-:W-:Y:S01]  /*0660*/  FSEL R44, R43.reuse, 127, P2 ;  /* 0x42fe00002b2c7808 */ /* 0x040fe20001000000 */
[----:B------:R-:W-:-:S03]  /*0670*/  FFMA.FTZ R28, -R43, 1.428606765330187045e-06, R28 ;  /* 0x35bfbe8e2b1c7823 */ /* 0x000fc6000001011c */
[----:B------:R-:W-:Y:S01]  /*0680*/  FRND R46, R46 ;  /* 0x0000002e002e7307 */ /* 0x000fe20000201000 */
[----:B------:R-:W-:-:S04]  /*0690*/  FFMA.FTZ R15, R28, R47, 0.0083824126049876213074 ;  /* 0x3c0956631c0f7423 */ /* 0x000fc8000001002f */
[----:B------:R-:W-:-:S03]  /*06a0*/  FFMA.FTZ R15, R28, R15, 0.041667830199003219604 ;  /* 0x3d2aabe31c0f7423 */ /* 0x000fc6000001000f */
[----:B------:R-:W0:Y:S01]  /*06b0*/  MUFU.EX2 R42, R44 ;  /* 0x0000002c002a7308 */ /* 0x000e220000000800 */
[----:B------:R-:W-:Y:S01]  /*06c0*/  FFMA.FTZ R15, R28, R15, 0.16666397452354431152 ;  /* 0x3e2aa9f61c0f7423 */ /* 0x000fe2000001000f */
[----:B-----5:R-:W-:-:S03]  /*06d0*/  FADD R37, -R10, R37 ;  /* 0x000000250a257221 */ /* 0x020fc60000000100 */
[----:B------:R-:W-:Y:S01]  /*06e0*/  FFMA.FTZ R43, R28, R15, 0.49999994039535522461 ;  /* 0x3efffffe1c2b7423 */ /* 0x000fe2000001000f */
[----:B------:R-:W-:Y:S01]  /*06f0*/  FADD.FTZ R15, |R35|, -RZ ;  /* 0x800000ff230f7221 */ /* 0x000fe20000010200 */
[----:B------:R-:W-:Y:S02]  /*0700*/  FMUL R34, R8, R37 ;  /* 0x0000002508227220 */ /* 0x000fe40000400000 */
[C---:B------:R-:W-:Y:S02]  /*0710*/  FMUL R43, R28.reuse, R43 ;  /* 0x0000002b1c2b7220 */ /* 0x040fe40000400000 */
[----:B------:R-:W-:Y:S02]  /*0720*/  FSETP.GEU.AND P0, PT, R15, 0.40999999642372131348, PT ;  /* 0x3ed1eb850f00780b */ /* 0x000fe40003f0e000 */
[----:B------:R-:W-:Y:S01]  /*0730*/  FFMA.FTZ R43, R28, R43, R28 ;  /* 0x0000002b1c2b7223 */ /* 0x000fe2000001001c */
[----:B------:R-:W-:Y:S01]  /*0740*/  IADD3 R28, R2, 0x200, RZ ;  /* 0x00000200021c7810 */ /* 0x000fe20007ffe0ff */
[----:B0-----:R-:W-:Y:S01]  /*0750*/  FADD R47, R42, -1 ;  /* 0xbf8000002a2f7421 */ /* 0x001fe20000000000 */
[----:B------:R-:W-:-:S02]  /*0760*/  FSEL R46, R46, RZ, P0 ;  /* 0x000000ff2e2e7208 */ /* 0x000fc40000000000 */
[CC--:B------:R-:W-:Y:S01]  /*0770*/  LEA.HI R15, R11.reuse, R28.reuse, RZ, 0x5 ;  /* 0x0000001c0b0f7211 */ /* 0x0c0fe200078f28ff */
[----:B------:R-:W-:Y:S01]  /*0780*/  FFMA.FTZ R42, R42, R43, R47 ;  /* 0x0000002b2a2a7223 */ /* 0x000fe2000001002f */
[----:B------:R-:W-:Y:S01]  /*0790*/  FMUL R47, R34, 1.4426950216293334961 ;  /* 0x3fb8aa3b222f7820 */ /* 0x000fe20000400000 */
[C---:B------:R-:W-:Y:S01]  /*07a0*/  FFMA.FTZ R37, -R46.reuse, 0.693145751953125, R35 ;  /* 0x3f3172002e257823 */ /* 0x040fe20000010123 */
[C---:B------:R-:W-:Y:S02]  /*07b0*/  FSETP.NEU.AND P1, PT, R46.reuse, 128, PT ;  /* 0x430000002e00780b */ /* 0x040fe40003f2d000 */
[----:B------:R-:W-:Y:S01]  /*07c0*/  LEA.HI R28, R11, R28, RZ, 0xa ;  /* 0x0000001c0b1c7211 */ /* 0x000fe200078f50ff */
[C---:B------:R-:W-:Y:S01]  /*07d0*/  FFMA.FTZ R37, -R46.reuse, 1.428606765330187045e-06, R37 ;  /* 0x35bfbe8e2e257823 */ /* 0x040fe20000010125 */
[----:B------:R-:W0:Y:S01]  /*07e0*/  FRND R47, R47 ;  /* 0x0000002f002f7307 */ /* 0x000e220000201000 */
[----:B------:R-:W-:Y:S02]  /*07f0*/  FSEL R43, R46, 127, P1 ;  /* 0x42fe00002e2b7808 */ /* 0x000fe40000800000 */
[----:B------:R-:W-:Y:S01]  /*0800*/  FFMA.FTZ R48, R37, R48, 0.0083824126049876213074 ;  /* 0x3c09566325307423 */ /* 0x000fe20000010030 */
[----:B------:R-:W-:-:S03]  /*0810*/  SHF.R.S32.HI R28, RZ, 0xa, R28 ;  /* 0x0000000aff1c7819 */ /* 0x000fc6000001141c */
[----:B------:R-:W-:Y:S01]  /*0820*/  FFMA.FTZ R48, R37, R48, 0.041667830199003219604 ;  /* 0x3d2aabe325307423 */ /* 0x000fe20000010030 */
[----:B------:R-:W1:Y:S01]  /*0830*/  MUFU.EX2 R46, R43 ;  /* 0x0000002b002e7308 */ /* 0x000e620000000800 */
[----:B------:R-:W-:-:S04]  /*0840*/  IMAD.WIDE R40, R28, 0x4, R40 ;  /* 0x000000041c287825 */ /* 0x000fc800078e0228 */
[C---:B------:R-:W-:Y:S01]  /*0850*/  FFMA.FTZ R50, R37.reuse, R48, 0.16666397452354431152 ;  /* 0x3e2aa9f625327423 */ /* 0x040fe20000010030 */
[----:B------:R-:W-:Y:S01]  /*0860*/  FADD.FTZ R48, |R34|, -RZ ;  /* 0x800000ff22307221 */ /* 0x000fe20000010200 */
[----:B------:R2:W3:Y:S02]  /*0870*/  LDG.E.EL R11, desc[UR4][R40.64] ;  /* 0x00000004280b7981 */ /* 0x0004e4000c2e1900 */
[----:B------:R-:W-:Y:S01]  /*0880*/  FFMA.FTZ R50, R37, R50, 0.49999994039535522461 ;  /* 0x3efffffe25327423 */ /* 0x000fe20000010032 */
[----:B------:R-:W-:Y:S01]  /*0890*/  IMAD.WIDE R38, R28, 0x4, R38 ;  /* 0x000000041c267825 */ /* 0x000fe200078e0226 */
[----:B------:R-:W-:-:S03]  /*08a0*/  FSETP.GEU.AND P0, PT, R48, 0.40999999642372131348, PT ;  /* 0x3ed1eb853000780b */ /* 0x000fc60003f0e000 */
[----:B------:R-:W-:Y:S01]  /*08b0*/  FMUL R50, R37, R50 ;  /* 0x0000003225327220 */ /* 0x000fe20000400000 */
[----:B0-----:R-:W-:-:S03]  /*08c0*/  FSEL R49, R47, RZ, P0 ;  /* 0x000000ff2f317208 */ /* 0x001fc60000000000 */
[----:B------:R-:W-:Y:S01]  /*08d0*/  FFMA.FTZ R47, R37, R50, R37 ;  /* 0x00000032252f7223 */ /* 0x000fe20000010025 */
[----:B-1----:R-:W-:Y:S01]  /*08e0*/  FADD R51, R46, -1 ;  /* 0xbf8000002e337421 */ /* 0x002fe20000000000 */
[C---:B------:R-:W-:Y:S01]  /*08f0*/  FFMA.FTZ R48, -R49.reuse, 0.693145751953125, R34 ;  /* 0x3f31720031307823 */ /* 0x040fe20000010122 */
[----:B--2---:R-:W-:Y:S02]  /*0900*/  LEA R41, P0, R12, UR6, 0x2 ;  /* 0x000000060c297c11 */ /* 0x004fe4000f8010ff */
[----:B------:R-:W-:Y:S01]  /*0910*/  FFMA.FTZ R40, R46, R47, R51 ;  /* 0x0000002f2e287223 */ /* 0x000fe20000010033 */
[--C-:B------:R-:W-:Y:S01]  /*0920*/  SHF.R.U32.HI R50, RZ, 0x19, R13.reuse ;  /* 0x00000019ff327819 */ /* 0x100fe2000001160d */
[----:B------:R-:W-:Y:S01]  /*0930*/  FFMA.FTZ R47, -R49, 1.428606765330187045e-06, R48 ;  /* 0x35bfbe8e312f7823 */ /* 0x000fe20000010130 */
[----:B------:R-:W-:Y:S01]  /*0940*/  LEA.HI.X R46, R12, UR7, R13, 0x2, P0 ;  /* 0x000000070c2e7c11 */ /* 0x000fe200080f140d */
[----:B------:R-:W-:Y:S01]  /*0950*/  @!P2 FADD R42, R42, R42 ;  /* 0x0000002a2a2aa221 */ /* 0x000fe20000000000 */
[----:B------:R-:W-:Y:S01]  /*0960*/  FSETP.NEU.AND P4, PT, R36, RZ, PT ;  /* 0x000000ff2400720b */ /* 0x000fe20003f8d000 */
[C---:B------:R-:W-:Y:S01]  /*0970*/  FFMA.FTZ R12, R47.reuse, R52, 0.0083824126049876213074 ;  /* 0x3c0956632f0c7423 */ /* 0x040fe20000010034 */
[----:B------:R-:W-:Y:S01]  /*0980*/  FSETP.GT.AND P3, PT, R44, 128, PT ;  /* 0x430000002c00780b */ /* 0x000fe20003f64000 */
[----:B------:R0:W2:Y:S01]  /*0990*/  LDG.E.EL R37, desc[UR4][R38.64] ;  /* 0x0000000426257981 */ /* 0x0000a2000c2e1900 */
[----:B------:R-:W-:Y:S01]  /*09a0*/  LOP3.LUT R50, R50, 0x40, RZ, 0xc0, !PT ;  /* 0x0000004032327812 */ /* 0x000fe200078ec0ff */
[----:B------:R-:W-:Y:S01]  /*09b0*/  FFMA.FTZ R12, R47, R12, 0.041667830199003219604 ;  /* 0x3d2aabe32f0c7423 */ /* 0x000fe2000001000c */
[----:B------:R-:W-:Y:S01]  /*09c0*/  FSETP.NEU.AND P0, PT, R49, 128, PT ;  /* 0x430000003100780b */ /* 0x000fe20003f0d000 */
[----:B------:R-:W-:Y:S01]  /*09d0*/  FADD R13, R36, R36 ;  /* 0x00000024240d7221 */ /* 0x000fe20000000000 */
[----:B------:R-:W-:Y:S01]  /*09e0*/  FSETP.GEU.AND P5, PT, R44, -25, PT ;  /* 0xc1c800002c00780b */ /* 0x000fe20003fae000 */
[----:B------:R-:W-:Y:S01]  /*09f0*/  @!P1 FADD R40, R40, R40 ;  /* 0x0000002828289221 */ /* 0x000fe20000000000 */
[----:B------:R-:W-:-:S02]  /*0a00*/  FSEL R44, R42, +INF , !P3 ;  /* 0x7f8000002a2c7808 */ /* 0x000fc40005800000 */
[----:B------:R-:W-:Y:S01]  /*0a10*/  FSETP.GT.AND P1, PT, R43, 128, PT ;  /* 0x430000002b00780b */ /* 0x000fe20003f24000 */
[----:B0-----:R-:W-:Y:S01]  /*0a20*/  FFMA.FTZ R38, R47, R12, 0.16666397452354431152 ;  /* 0x3e2aa9f62f267423 */ /* 0x001fe2000001000c */
[----:B------:R-:W-:Y:S01]  /*0a30*/  IADD3 R12, P3, R50, R41, RZ ;  /* 0x00000029320c7210 */ /* 0x000fe20007f7e0ff */
[----:B------:R-:W-:Y:S01]  /*0a40*/  FADD R41, -R10, R45 ;  /* 0x0000002d0a297221 */ /* 0x000fe20000000100 */
[----:B------:R-:W-:Y:S01]  /*0a50*/  FSEL R39, R49, 127, P0 ;  /* 0x42fe000031277808 */ /* 0x000fe20000000000 */
[C---:B------:R-:W-:Y:S01]  /*0a60*/  FFMA.FTZ R42, R47.reuse, R38, 0.49999994039535522461 ;  /* 0x3efffffe2f2a7423 */ /* 0x040fe20000010026 */
[----:B------:R-:W-:Y:S01]  /*0a70*/  @P4 FSEL R13, R44, -1, P5 ;  /* 0xbf8000002c0d4808 */ /* 0x000fe20002800000 */
[----:B------:R-:W-:Y:S01]  /*0a80*/  FMUL R41, R8, R41 ;  /* 0x0000002908297220 */ /* 0x000fe20000400000 */
[----:B------:R-:W0:Y:S01]  /*0a90*/  MUFU.EX2 R48, R39 ;  /* 0x0000002700307308 */ /* 0x000e220000000800 */
[----:B------:R-:W-:Y:S01]  /*0aa0*/  FMUL R42, R47, R42 ;  /* 0x0000002a2f2a7220 */ /* 0x000fe20000400000 */
[----:B------:R-:W-:Y:S01]  /*0ab0*/  LEA R38, P2, R18, UR6, 0x2 ;  /* 0x0000000612267c11 */ /* 0x000fe2000f8410ff */
[----:B------:R-:W-:Y:S01]  /*0ac0*/  FMUL R44, R41, 1.4426950216293334961 ;  /* 0x3fb8aa3b292c7820 */ /* 0x000fe20000400000 */
[----:B------:R-:W-:Y:S01]  /*0ad0*/  SHF.R.U32.HI R49, RZ, 0x19, R19 ;  /* 0x00000019ff317819 */ /* 0x000fe20000011613 */
[----:B------:R-:W-:Y:S01]  /*0ae0*/  FFMA.FTZ R47, R47, R42, R47 ;  /* 0x0000002a2f2f7223 */ /* 0x000fe2000001002f */
[----:B------:R-:W-:-:S02]  /*0af0*/  IADD3.X R42, RZ, R46, RZ, P3, !PT ;  /* 0x0000002eff2a7210 */ /* 0x000fc40001ffe4ff */
[----:B------:R-:W-:Y:S01]  /*0b00*/  FSETP.NEU.AND P3, PT, R35, RZ, PT ;  /* 0x000000ff2300720b */ /* 0x000fe20003f6d000 */
[----:B------:R-:W1:Y:S01]  /*0b10*/  FRND R44, R44 ;  /* 0x0000002c002c7307 */ /* 0x000e620000201000 */
[----:B------:R-:W-:Y:S01]  /*0b20*/  LEA.HI.X R19, R18, UR7, R19, 0x2, P2 ;  /* 0x0000000712137c11 */ /* 0x000fe200090f1413 */
[----:B------:R-:W-:Y:S01]  /*0b30*/  FADD.FTZ R18, |R41|, -RZ ;  /* 0x800000ff29127221 */ /* 0x000fe20000010200 */
[----:B------:R-:W-:Y:S02]  /*0b40*/  IADD3 R46, P5, R29, R12, RZ ;  /* 0x0000000c1d2e7210 */ /* 0x000fe40007fbe0ff */
[----:B------:R-:W-:Y:S01]  /*0b50*/  LOP3.LUT R49, R49, 0x40, RZ, 0xc0, !PT ;  /* 0x0000004031317812 */ /* 0x000fe200078ec0ff */
[----:B0-----:R-:W-:Y:S01]  /*0b60*/  FADD R45, R48, -1 ;  /* 0xbf800000302d7421 */ /* 0x001fe20000000000 */
[----:B------:R-:W-:Y:S02]  /*0b70*/  FSETP.GEU.AND P4, PT, R43, -25, PT ;  /* 0xc1c800002b00780b */ /* 0x000fe40003f8e000 */
[----:B------:R-:W-:Y:S01]  /*0b80*/  FSEL R40, R40, +INF , !P1 ;  /* 0x7f80000028287808 */ /* 0x000fe20004800000 */
[----:B------:R-:W-:Y:S01]  /*0b90*/  FFMA.FTZ R48, R48, R47, R45 ;  /* 0x0000002f30307223 */ /* 0x000fe2000001002d */
[----:B------:R-:W-:-:S02]  /*0ba0*/  IADD3.X R47, R17, R42, RZ, P5, !PT ;  /* 0x0000002a112f7210 */ /* 0x000fc40002ffe4ff */
[----:B------:R-:W-:Y:S01]  /*0bb0*/  FSETP.GEU.AND P5, PT, R18, 0.40999999642372131348, PT ;  /* 0x3ed1eb851200780b */ /* 0x000fe20003fae000 */
[----:B------:R-:W-:Y:S01]  /*0bc0*/  FADD R18, R35, R35 ;  /* 0x0000002323127221 */ /* 0x000fe20000000000 */
[----:B------:R-:W-:Y:S01]  /*0bd0*/  IADD3 R38, P2, R49, R38, RZ ;  /* 0x0000002631267210 */ /* 0x000fe20007f5e0ff */
[----:B------:R-:W-:Y:S01]  /*0be0*/  @!P0 FADD R48, R48, R48 ;  /* 0x0000003030308221 */ /* 0x000fe20000000000 */
[----:B-1----:R-:W-:Y:S01]  /*0bf0*/  FSEL R50, R44, RZ, P5 ;  /* 0x000000ff2c327208 */ /* 0x002fe20002800000 */
[----:B------:R-:W-:Y:S01]  /*0c00*/  IMAD.WIDE R46, R5, 0x4, R46 ;  /* 0x00000004052e7825 */ /* 0x000fe200078e022e */
[----:B------:R-:W-:Y:S02]  /*0c10*/  @P3 FSEL R18, R40, -1, P4 ;  /* 0xbf80000028123808 */ /* 0x000fe40002000000 */
[----:B------:R-:W-:Y:S02]  /*0c20*/  IADD3.X R40, RZ, R19, RZ, P2, !PT ;  /* 0x00000013ff287210 */ /* 0x000fe400017fe4ff */
[----:B------:R-:W-:-:S02]  /*0c30*/  IADD3 R44, P1, R29, R38, RZ ;  /* 0x000000261d2c7210 */ /* 0x000fc40007f3e0ff */
[C---:B------:R-:W-:Y:S01]  /*0c40*/  FSETP.GT.AND P0, PT, R39.reuse, 128, PT ;  /* 0x430000002700780b */ /* 0x040fe20003f04000 */
[----:B------:R-:W-:Y:S01]  /*0c50*/  FFMA.FTZ R49, -R50, 0.693145751953125, R41 ;  /* 0x3f31720032317823 */ /* 0x000fe20000010129 */
[----:B------:R-:W-:Y:S01]  /*0c60*/  IADD3.X R45, R17, R40, RZ, P1, !PT ;  /* 0x00000028112d7210 */ /* 0x000fe20000ffe4ff */
[----:B------:R0:W4:Y:S01]  /*0c70*/  LDG.E.EL R43, desc[UR4][R46.64] ;  /* 0x000000042e2b7981 */ /* 0x000122000c2e1900 */
[----:B------:R-:W-:Y:S01]  /*0c80*/  FSETP.NEU.AND P1, PT, R34, RZ, PT ;  /* 0x000000ff2200720b */ /* 0x000fe20003f2d000 */
[----:B------:R-:W-:Y:S01]  /*0c90*/  FFMA.FTZ R49, -R50, 1.428606765330187045e-06, R49 ;  /* 0x35bfbe8e32317823 */ /* 0x000fe20000010131 */
[----:B------:R-:W-:Y:S01]  /*0ca0*/  FSETP.GEU.AND P2, PT, R39, -25, PT ;  /* 0xc1c800002700780b */ /* 0x000fe20003f4e000 */
[----:B------:R-:W-:Y:S01]  /*0cb0*/  IMAD.WIDE R44, R5, 0x4, R44 ;  /* 0x00000004052c7825 */ /* 0x000fe200078e022c */
[----:B------:R-:W-:-:S03]  /*0cc0*/  FSEL R48, R48, +INF , !P0 ;  /* 0x7f80000030307808 */ /* 0x000fc60004000000 */
[----:B------:R-:W-:Y:S01]  /*0cd0*/  FADD R39, R34, R34 ;  /* 0x0000002222277221 */ /* 0x000fe20000000000 */
[C---:B------:R-:W-:Y:S01]  /*0ce0*/  FSETP.NEU.AND P0, PT, R50.reuse, 128, PT ;  /* 0x430000003200780b */ /* 0x040fe20003f0d000 */
[C---:B------:R-:W-:Y:S01]  /*0cf0*/  FFMA.FTZ R52, R49.reuse, R52, 0.0083824126049876213074 ;  /* 0x3c09566331347423 */ /* 0x040fe20000010034 */
[----:B------:R1:W5:Y:S01]  /*0d00*/  LDG.E.EL R19, desc[UR4][R44.64] ;  /* 0x000000042c137981 */ /* 0x000362000c2e1900 */
[----:B0-----:R-:W-:Y:S02]  /*0d10*/  SHF.R.U32.HI R46, RZ, 0x19, R23 ;  /* 0x00000019ff2e7819 */ /* 0x001fe40000011617 */
[----:B------:R-:W-:Y:S01]  /*0d20*/  FSEL R50, R50, 127, P0 ;  /* 0x42fe000032327808 */ /* 0x000fe20000000000 */
[C---:B------:R-:W-:Y:S01]  /*0d30*/  FFMA.FTZ R52, R49.reuse, R52, 0.041667830199003219604 ;  /* 0x3d2aabe331347423 */ /* 0x040fe20000010034 */
[----:B------:R-:W-:Y:S02]  /*0d40*/  @P1 FSEL R39, R48, -1, P2 ;  /* 0xbf80000030271808 */ /* 0x000fe40001000000 */
[----:B------:R-:W-:Y:S01]  /*0d50*/  LOP3.LUT R46, R46, 0x40, RZ, 0xc0, !PT ;  /* 0x000000402e2e7812 */ /* 0x000fe200078ec0ff */
[----:B------:R-:W-:Y:S01]  /*0d60*/  FFMA.FTZ R52, R49, R52, 0.16666397452354431152 ;  /* 0x3e2aa9f631347423 */ /* 0x000fe20000010034 */
[----:B------:R-:W-:-:S02]  /*0d70*/  FSETP.GT.AND P2, PT, R50, 128, PT ;  /* 0x430000003200780b */ /* 0x000fc40003f44000 */
[C---:B-1----:R-:W-:Y:S01]  /*0d80*/  LEA R45, P1, R20.reuse, UR6, 0x2 ;  /* 0x00000006142d7c11 */ /* 0x042fe2000f8210ff */
[C---:B------:R-:W-:Y:S01]  /*0d90*/  FFMA.FTZ R52, R49.reuse, R52, 0.49999994039535522461 ;  /* 0x3efffffe31347423 */ /* 0x040fe20000010034 */
[--C-:B------:R-:W-:Y:S02]  /*0da0*/  SHF.R.U32.HI R44, RZ, 0x19, R21.reuse ;  /* 0x00000019ff2c7819 */ /* 0x100fe40000011615 */
[----:B------:R-:W-:Y:S01]  /*0db0*/  LEA.HI.X R21, R20, UR7, R21, 0x2, P1 ;  /* 0x0000000714157c11 */ /* 0x000fe200088f1415 */
[C---:B------:R-:W-:Y:S01]  /*0dc0*/  FMUL R52, R49.reuse, R52 ;  /* 0x0000003431347220 */ /* 0x040fe20000400000 */
[----:B------:R-:W-:Y:S02]  /*0dd0*/  LOP3.LUT R20, R44, 0x40, RZ, 0xc0, !PT ;  /* 0x000000402c147812 */ /* 0x000fe400078ec0ff */
[----:B------:R-:W0:Y:S01]  /*0de0*/  MUFU.EX2 R44, R50 ;  /* 0x00000032002c7308 */ /* 0x000e220000000800 */
[----:B------:R-:W-:Y:S01]  /*0df0*/  FFMA.FTZ R49, R49, R52, R49 ;  /* 0x0000003431317223 */ /* 0x000fe20000010031 */
[----:B------:R-:W-:-:S02]  /*0e00*/  IADD3 R20, P3, R20, R45, RZ ;  /* 0x0000002d14147210 */ /* 0x000fc40007f7e0ff */
[----:B------:R-:W-:-:S04]  /*0e10*/  LEA R45, P1, R22, UR6, 0x2 ;  /* 0x00000006162d7c11 */ /* 0x000fc8000f8210ff */
[----:B------:R-:W-:Y:S02]  /*0e20*/  LEA.HI.X R48, R22, UR7, R23, 0x2, P1 ;  /* 0x0000000716307c11 */ /* 0x000fe400088f1417 */
[----:B------:R-:W-:Y:S02]  /*0e30*/  IADD3 R46, P4, R46, R45, RZ ;  /* 0x0000002d2e2e7210 */ /* 0x000fe40007f9e0ff */
[----:B------:R-:W-:Y:S02]  /*0e40*/  IADD3.X R22, RZ, R21, RZ, P3, !PT ;  /* 0x00000015ff167210 */ /* 0x000fe40001ffe4ff */
[----:B------:R-:W-:Y:S01]  /*0e50*/  IADD3.X R48, RZ, R48, RZ, P4, !PT ;  /* 0x00000030ff307210 */ /* 0x000fe200027fe4ff */
[----:B0-----:R-:W-:Y:S01]  /*0e60*/  FADD R23, R44, -1 ;  /* 0xbf8000002c177421 */ /* 0x001fe20000000000 */
[----:B------:R-:W-:Y:S02]  /*0e70*/  FSETP.GEU.AND P1, PT, R50, -25, PT ;  /* 0xc1c800003200780b */ /* 0x000fe40003f2e000 */
[----:B------:R-:W-:Y:S01]  /*0e80*/  IADD3 R52, P4, R20, R29, RZ ;  /* 0x0000001d14347210 */ /* 0x000fe20007f9e0ff */
[----:B------:R-:W-:Y:S01]  /*0e90*/  FFMA.FTZ R23, R44, R49, R23 ;  /* 0x000000312c177223 */ /* 0x000fe20000010017 */
[C---:B------:R-:W-:Y:S01]  /*0ea0*/  FSETP.NEU.AND P3, PT, R41.reuse, RZ, PT ;  /* 0x000000ff2900720b */ /* 0x040fe20003f6d000 */
[----:B------:R-:W-:Y:S01]  /*0eb0*/  FADD R44, R41, R41 ;  /* 0x00000029292c7221 */ /* 0x000fe20000000000 */
[----:B------:R-:W-:Y:S01]  /*0ec0*/  IADD3 R50, P5, R46, R29, RZ ;  /* 0x0000001d2e327210 */ /* 0x000fe20007fbe0ff */
[----:B------:R-:W-:Y:S01]  /*0ed0*/  @!P0 FADD R23, R23, R23 ;  /* 0x0000001717178221 */ /* 0x000fe20000000000 */
[----:B------:R-:W-:-:S02]  /*0ee0*/  SHF.R.U32.HI R45, RZ, 0x19, R25 ;  /* 0x00000019ff2d7819 */ /* 0x000fc40000011619 */
[----:B------:R-:W-:Y:S02]  /*0ef0*/  IADD3.X R53, R22, R17, RZ, P4, !PT ;  /* 0x0000001116357210 */ /* 0x000fe400027fe4ff */
[----:B------:R-:W-:Y:S02]  /*0f00*/  IADD3.X R51, R48, R17, RZ, P5, !PT ;  /* 0x0000001130337210 */ /* 0x000fe40002ffe4ff */
[C---:B------:R-:W-:Y:S01]  /*0f10*/  LEA R54, P0, R24.reuse, UR6, 0x2 ;  /* 0x0000000618367c11 */ /* 0x040fe2000f8010ff */
[----:B------:R-:W-:Y:S01]  /*0f20*/  IMAD.WIDE R52, R5, 0x4, R52 ;  /* 0x0000000405347825 */ /* 0x000fe200078e0234 */
[----:B------:R-:W-:Y:S02]  /*0f30*/  LOP3.LUT R45, R45, 0x40, RZ, 0xc0, !PT ;  /* 0x000000402d2d7812 */ /* 0x000fe400078ec0ff */
[----:B------:R-:W-:Y:S01]  /*0f40*/  FSEL R23, R23, +INF , !P2 ;  /* 0x7f80000017177808 */ /* 0x000fe20005000000 */
[----:B------:R-:W-:Y:S01]  /*0f50*/  IMAD.WIDE R50, R5, 0x4, R50 ;  /* 0x0000000405327825 */ /* 0x000fe200078e0232 */
[----:B------:R-:W-:-:S02]  /*0f60*/  LEA.HI.X R47, R24, UR7, R25, 0x2, P0 ;  /* 0x00000007182f7c11 */ /* 0x000fc400080f1419 */
[----:B------:R-:W-:Y:S02]  /*0f70*/  IADD3 R24, P0, R45, R54, RZ ;  /* 0x000000362d187210 */ /* 0x000fe40007f1e0ff */
[----:B------:R-:W-:Y:S01]  /*0f80*/  @P3 FSEL R44, R23, -1, P1 ;  /* 0xbf800000172c3808 */ /* 0x000fe20000800000 */
[----:B------:R-:W2:Y:S04]  /*0f90*/  LDG.E.EL R21, desc[UR4][R50.64] ;  /* 0x0000000432157981 */ /* 0x000ea8000c2e1900 */
[----:B------:R0:W3:Y:S01]  /*0fa0*/  LDG.E.EL R23, desc[UR4][R52.64] ;  /* 0x0000000434177981 */ /* 0x0000e2000c2e1900 */
[----:B------:R-:W-:Y:S02]  /*0fb0*/  SHF.R.U32.HI R25, RZ, 0x19, R27 ;  /* 0x00000019ff197819 */ /* 0x000fe4000001161b */
[----:B------:R-:W-:-:S02]  /*0fc0*/  LEA R54, P1, R26, UR6, 0x2 ;  /* 0x000000061a367c11 */ /* 0x000fc4000f8210ff */
[----:B0-----:R-:W-:Y:S02]  /*0fd0*/  IADD3.X R52, RZ, R47, RZ, P0, !PT ;  /* 0x0000002fff347210 */ /* 0x001fe400007fe4ff */
[----:B------:R-:W-:-:S04]  /*0fe0*/  IADD3 R50, P0, R7, R12, RZ ;  /* 0x0000000c07327210 */ /* 0x000fc80007f1e0ff */
[----:B------:R-:W-:Y:S02]  /*0ff0*/  IADD3.X R51, R9, R42, RZ, P0, !PT ;  /* 0x0000002a09337210 */ /* 0x000fe400007fe4ff */
[----:B------:R-:W-:Y:S02]  /*1000*/  LOP3.LUT R25, R25, 0x40, RZ, 0xc0, !PT ;  /* 0x0000004019197812 */ /* 0x000fe400078ec0ff */
[----:B------:R-:W-:Y:S01]  /*1010*/  LEA.HI.X R45, R26, UR7, R27, 0x2, P1 ;  /* 0x000000071a2d7c11 */ /* 0x000fe200088f141b */
[----:B------:R-:W-:Y:S01]  /*1020*/  IMAD.WIDE R50, R5, 0x4, R50 ;  /* 0x0000000405327825 */ /* 0x000fe200078e0232 */
[----:B------:R-:W-:Y:S02]  /*1030*/  IADD3 R60, P1, R24, R29, RZ ;  /* 0x0000001d183c7210 */ /* 0x000fe40007f3e0ff */
[----:B------:R-:W-:Y:S02]  /*1040*/  IADD3 R26, P2, R25, R54, RZ ;  /* 0x00000036191a7210 */ /* 0x000fe40007f5e0ff */
[----:B------:R-:W-:Y:S01]  /*1050*/  IADD3.X R61, R52, R17, RZ, P1, !PT ;  /* 0x00000011343d7210 */ /* 0x000fe20000ffe4ff */
[----:B------:R0:W3:Y:S01]  /*1060*/  LDG.E.EL R27, desc[UR4][R50.64] ;  /* 0x00000004321b7981 */ /* 0x0000e2000c2e1900 */
[----:B------:R-:W-:-:S02]  /*1070*/  IADD3 R56, P0, R38, R7, RZ ;  /* 0x0000000726387210 */ /* 0x000fc40007f1e0ff */
[----:B------:R-:W-:Y:S02]  /*1080*/  IADD3 R54, P1, R26, R29, RZ ;  /* 0x0000001d1a367210 */ /* 0x000fe40007f3e0ff */
[----:B------:R-:W-:Y:S02]  /*1090*/  IADD3.X R57, R40, R9, RZ, P0, !PT ;  /* 0x0000000928397210 */ /* 0x000fe400007fe4ff */
[----:B0-----:R-:W-:-:S04]  /*10a0*/  IADD3.X R50, RZ, R45, RZ, P2, !PT ;  /* 0x0000002dff327210 */ /* 0x001fc800017fe4ff */
[----:B------:R-:W-:Y:S01]  /*10b0*/  IADD3.X R55, R50, R17, RZ, P1, !PT ;  /* 0x0000001132377210 */ /* 0x000fe20000ffe4ff */
[----:B------:R-:W-:-:S04]  /*10c0*/  IMAD.WIDE R58, R5, 0x4, R56 ;  /* 0x00000004053a7825 */ /* 0x000fc800078e0238 */
[C---:B------:R-:W-:Y:S01]  /*10d0*/  IMAD.WIDE R56, R5.reuse, 0x4, R54 ;  /* 0x0000000405387825 */ /* 0x040fe200078e0236 */
[----:B------:R-:W-:Y:S01]  /*10e0*/  IADD3 R54, P0, R20, R7, RZ ;  /* 0x0000000714367210 */ /* 0x000fe20007f1e0ff */
[----:B------:R-:W3:Y:S02]  /*10f0*/  LDG.E.EL R49, desc[UR4][R58.64] ;  /* 0x000000043a317981 */ /* 0x000ee4000c2e1900 */
[C---:B------:R-:W-:Y:S01]  /*1100*/  IMAD.WIDE R60, R5.reuse, 0x4, R60 ;  /* 0x00000004053c7825 */ /* 0x040fe200078e023c */
[----:B------:R-:W-:Y:S01]  /*1110*/  IADD3.X R55, R22, R9, RZ, P0, !PT ;  /* 0x0000000916377210 */ /* 0x000fe200007fe4ff */
[----:B------:R-:W3:Y:S04]  /*1120*/  LDG.E.EL R17, desc[UR4][R56.64] ;  /* 0x0000000438117981 */ /* 0x000ee8000c2e1900 */
[----:B------:R0:W3:Y:S02]  /*1130*/  LDG.E.EL R25, desc[UR4][R60.64] ;  /* 0x000000043c197981 */ /* 0x0000e4000c2e1900 */
[----:B0-----:R-:W-:Y:S01]  /*1140*/  IMAD.WIDE R60, R5, 0x4, R54 ;  /* 0x00000004053c7825 */ /* 0x001fe200078e0236 */
[----:B------:R-:W-:-:S04]  /*1150*/  IADD3 R54, P0, R46, R7, RZ ;  /* 0x000000072e367210 */ /* 0x000fc80007f1e0ff */
[----:B------:R-:W-:Y:S01]  /*1160*/  IADD3.X R55, R48, R9, RZ, P0, !PT ;  /* 0x0000000930377210 */ /* 0x000fe200007fe4ff */
[----:B------:R-:W3:Y:S02]  /*1170*/  LDG.E.EL R47, desc[UR4][R60.64] ;  /* 0x000000043c2f7981 */ /* 0x000ee4000c2e1900 */
[----:B------:R-:W-:Y:S01]  /*1180*/  IMAD.WIDE R58, R5, 0x4, R54 ;  /* 0x00000004053a7825 */ /* 0x000fe200078e0236 */
[----:B------:R-:W-:-:S04]  /*1190*/  IADD3 R54, P0, R24, R7, RZ ;  /* 0x0000000718367210 */ /* 0x000fc80007f1e0ff */
[----:B------:R-:W-:Y:S01]  /*11a0*/  IADD3.X R55, R52, R9, RZ, P0, !PT ;  /* 0x0000000934377210 */ /* 0x000fe200007fe4ff */
[----:B------:R0:W3:Y:S01]  /*11b0*/  LDG.E.EL R45, desc[UR4][R58.64] ;  /* 0x000000043a2d7981 */ /* 0x0000e2000c2e1900 */
[----:B------:R-:W-:Y:S01]  /*11c0*/  SHF.R.S32.HI R15, RZ, 0x5, R15 ;  /* 0x00000005ff0f7819 */ /* 0x000fe2000001140f */
[----:B------:R-:W-:Y:S01]  /*11d0*/  IMAD.WIDE R56, R5, 0x4, R54 ;  /* 0x0000000405387825 */ /* 0x000fe200078e0236 */
[----:B------:R-:W-:Y:S02]  /*11e0*/  IADD3 R54, P0, R26, R7, RZ ;  /* 0x000000071a367210 */ /* 0x000fe40007f1e0ff */
[----:B------:R-:W-:Y:S02]  /*11f0*/  LEA.HI R7, R15, R15, RZ, 0x5 ;  /* 0x0000000f0f077211 */ /* 0x000fe400078f28ff */
[----:B------:R1:W3:Y:S02]  /*1200*/  LDG.E.EL R29, desc[UR4][R56.64] ;  /* 0x00000004381d7981 */ /* 0x0002e4000c2e1900 */
[----:B0-----:R-:W-:-:S04]  /*1210*/  LOP3.LUT R58, R7, 0xffffffe0, RZ, 0xc0, !PT ;  /* 0xffffffe0073a7812 */ /* 0x001fc800078ec0ff */
[----:B------:R-:W-:-:S05]  /*1220*/  IADD3 R7, R15, -R58, RZ ;  /* 0x8000003a0f077210 */ /* 0x000fca0007ffe0ff */
[----:B------:R-:W-:-:S04]  /*1230*/  IMAD.WIDE R58, R7, 0x8, R30 ;  /* 0x00000008073a7825 */ /* 0x000fc800078e021e */
[----:B-1----:R-:W-:Y:S01]  /*1240*/  IMAD.WIDE R56, R7, 0x8, R32 ;  /* 0x0000000807387825 */ /* 0x002fe200078e0220 */
[----:B------:R-:W3:Y:S04]  /*1250*/  LDG.E.EL.64 R30, desc[UR4][R58.64] ;  /* 0x000000043a1e7981 */ /* 0x000ee8000c2e1b00 */
[----:B------:R-:W3:Y:S01]  /*1260*/  LDG.E.EL.64 R32, desc[UR4][R56.64] ;  /* 0x0000000438207981 */ /* 0x000ee2000c2e1b00 */
[----:B------:R-:W-:-:S03]  /*1270*/  IADD3.X R55, R50, R9, RZ, P0, !PT ;  /* 0x0000000932377210 */ /* 0x000fc600007fe4ff */
[----:B------:R-:W-:-:S05]  /*1280*/  IMAD.WIDE R54, R5, 0x4, R54 ;  /* 0x0000000405367825 */ /* 0x000fca00078e0236 */
[----:B------:R0:W3:Y:S01]  /*1290*/  LDG.E.EL R5, desc[UR4][R54.64] ;  /* 0x0000000436057981 */ /* 0x0000e2000c2e1900 */
[----:B------:R-:W-:Y:S01]  /*12a0*/  SHF.L.U32 R28, R28, 0x8, RZ ;  /* 0x000000081c1c7819 */ /* 0x000fe200000006ff */
[C---:B----4-:R-:W-:Y:S01]  /*12b0*/  FADD R43, -R10.reuse, R43 ;  /* 0x0000002b0a2b7221 */ /* 0x050fe20000000100 */
[C---:B-----5:R-:W-:Y:S01]  /*12c0*/  FADD R19, -R10.reuse, R19 ;  /* 0x000000130a137221 */ /* 0x060fe20000000100 */
[C---:B--2---:R-:W-:Y:S01]  /*12d0*/  FADD R21, -R10.reuse, R21 ;  /* 0x000000150a157221 */ /* 0x044fe20000000100 */
[C---:B---3--:R-:W-:Y:S01]  /*12e0*/  FADD R23, -R10.reuse, R23 ;  /* 0x000000170a177221 */ /* 0x048fe20000000100 */
[C---:B------:R-:W-:Y:S01]  /*12f0*/  FADD R27, -R10.reuse, R27 ;  /* 0x0000001b0a1b7221 */ /* 0x040fe20000000100 */
[C---:B------:R-:W-:Y:S01]  /*1300*/  FADD R49, -R10.reuse, R49 ;  /* 0x000000310a317221 */ /* 0x040fe20000000100 */
[C---:B------:R-:W-:Y:S01]  /*1310*/  FADD R17, -R10.reuse, R17 ;  /* 0x000000110a117221 */ /* 0x040fe20000000100 */
[----:B------:R-:W-:Y:S01]  /*1320*/  FADD R25, -R10, R25 ;  /* 0x000000190a197221 */ /* 0x000fe20000000100 */
[----:B------:R-:W-:-:S04]  /*1330*/  SHF.R.U32.HI R9, RZ, 0x1b, R31 ;  /* 0x0000001bff097819 */ /* 0x000fc8000001161f */
[----:B------:R-:W-:Y:S02]  /*1340*/  LOP3.LUT R9, R9, 0x10, RZ, 0xc0, !PT ;  /* 0x0000001009097812 */ /* 0x000fe400078ec0ff */
[----:B------:R-:W-:Y:S02]  /*1350*/  SHF.R.U32.HI R15, RZ, 0x1b, R33 ;  /* 0x0000001bff0f7819 */ /* 0x000fe40000011621 */
[----:B------:R-:W-:Y:S02]  /*1360*/  IADD3 R30, P0, R30, R9, RZ ;  /* 0x000000091e1e7210 */ /* 0x000fe40007f1e0ff */
[----:B------:R-:W-:Y:S02]  /*1370*/  LOP3.LUT R15, R15, 0x10, RZ, 0xc0, !PT ;  /* 0x000000100f0f7812 */ /* 0x000fe400078ec0ff */
[----:B------:R-:W-:Y:S02]  /*1380*/  IADD3.X R9, RZ, R31, RZ, P0, !PT ;  /* 0x0000001fff097210 */ /* 0x000fe400007fe4ff */
[----:B------:R-:W-:-:S02]  /*1390*/  IADD3 R32, P0, R32, R15, RZ ;  /* 0x0000000f20207210 */ /* 0x000fc40007f1e0ff */
[C---:B------:R-:W-:Y:S02]  /*13a0*/  SHF.L.U32 R31, R30.reuse, 0x6, RZ ;  /* 0x000000061e1f7819 */ /* 0x040fe400000006ff */
[----:B------:R-:W-:Y:S02]  /*13b0*/  IADD3.X R15, RZ, R33, RZ, P0, !PT ;  /* 0x00000021ff0f7210 */ /* 0x000fe400007fe4ff */
[----:B------:R-:W-:Y:S02]  /*13c0*/  SHF.L.U64.HI R9, R30, 0x6, R9 ;  /* 0x000000061e097819 */ /* 0x000fe40000010209 */
[C---:B------:R-:W-:Y:S02]  /*13d0*/  SHF.L.U32 R33, R32.reuse, 0x6, RZ ;  /* 0x0000000620217819 */ /* 0x040fe400000006ff */
[----:B0-----:R-:W-:Y:S02]  /*13e0*/  IADD3 R54, P0, R31, R12, RZ ;  /* 0x0000000c1f367210 */ /* 0x001fe40007f1e0ff */
[----:B------:R-:W-:-:S02]  /*13f0*/  SHF.L.U64.HI R15, R32, 0x6, R15 ;  /* 0x00000006200f7819 */ /* 0x000fc4000001020f */
[----:B------:R-:W-:Y:S02]  /*1400*/  IADD3 R56, P1, R33, R12, RZ ;  /* 0x0000000c21387210 */ /* 0x000fe40007f3e0ff */
[----:B------:R-:W-:Y:S02]  /*1410*/  IADD3.X R55, R9, R42, RZ, P0, !PT ;  /* 0x0000002a09377210 */ /* 0x000fe400007fe4ff */
[----:B------:R-:W-:Y:S01]  /*1420*/  IADD3.X R57, R15, R42, RZ, P1, !PT ;  /* 0x0000002a0f397210 */ /* 0x000fe20000ffe4ff */
[----:B------:R-:W-:Y:S01]  /*1430*/  IMAD.WIDE R60, R28, 0x4, R54 ;  /* 0x000000041c3c7825 */ /* 0x000fe200078e0236 */
[----:B------:R-:W-:-:S03]  /*1440*/  IADD3 R54, P0, R31, R6, RZ ;  /* 0x000000061f367210 */ /* 0x000fc60007f1e0ff */
[----:B------:R-:W-:Y:S01]  /*1450*/  IMAD.WIDE R58, R28, 0x4, R56 ;  /* 0x000000041c3a7825 */ /* 0x000fe200078e0238 */
[----:B------:R-:W-:Y:S01]  /*1460*/  IADD3 R56, P1, R33, R6, RZ ;  /* 0x0000000621387210 */ /* 0x000fe20007f3e0ff */
[----:B------:R0:W2:Y:S01]  /*1470*/  LDG.E.EL R12, desc[UR4][R60.64] ;  /* 0x000000043c0c7981 */ /* 0x0000a2000c2e1900 */
[----:B------:R-:W-:Y:S02]  /*1480*/  IADD3.X R55, R9, R4, RZ, P0, !PT ;  /* 0x0000000409377210 */ /* 0x000fe400007fe4ff */
[----:B------:R-:W-:Y:S01]  /*1490*/  IADD3.X R57, R15, R4, RZ, P1, !PT ;  /* 0x000000040f397210 */ /* 0x000fe20000ffe4ff */
[C---:B------:R-:W-:Y:S01]  /*14a0*/  FADD R47, -R10.reuse, R47 ;  /* 0x0000002f0a2f7221 */ /* 0x040fe20000000100 */
[C---:B------:R-:W-:Y:S01]  /*14b0*/  FADD R45, -R10.reuse, R45 ;  /* 0x0000002d0a2d7221 */ /* 0x040fe20000000100 */
[C---:B------:R-:W-:Y:S01]  /*14c0*/  FADD R29, -R10.reuse, R29 ;  /* 0x0000001d0a1d7221 */ /* 0x040fe20000000100 */
[----:B------:R-:W-:Y:S02]  /*14d0*/  FADD R5, -R10, R5 ;  /* 0x000000050a057221 */ /* 0x000fe40000000100 */
[----:B------:R1:W3:Y:S01]  /*14e0*/  LDG.E.EL R10, desc[UR4][R58.64] ;  /* 0x000000043a0a7981 */ /* 0x0002e2000c2e1900 */
[----:B0-----:R-:W-:Y:S01]  /*14f0*/  IMAD.WIDE R60, R28, 0x4, R54 ;  /* 0x000000041c3c7825 */ /* 0x001fe200078e0236 */
[----:B------:R-:W-:-:S04]  /*1500*/  IADD3 R54, P0, R31, R14, RZ ;  /* 0x0000000e1f367210 */ /* 0x000fc80007f1e0ff */
[----:B------:R-:W-:Y:S01]  /*1510*/  IADD3.X R55, R9, R16, RZ, P0, !PT ;  /* 0x0000001009377210 */ /* 0x000fe200007fe4ff */
[----:B------:R0:W4:Y:S01]  /*1520*/  LDG.E.EL R6, desc[UR4][R60.64] ;  /* 0x000000043c067981 */ /* 0x000122000c2e1900 */
[----:B-1----:R-:W-:Y:S01]  /*1530*/  IMAD.WIDE R58, R28, 0x4, R56 ;  /* 0x000000041c3a7825 */ /* 0x002fe200078e0238 */
[----:B------:R-:W-:-:S04]  /*1540*/  IADD3 R56, P1, R33, R14, RZ ;  /* 0x0000000e21387210 */ /* 0x000fc80007f3e0ff */
[----:B------:R-:W-:Y:S01]  /*1550*/  IADD3.X R57, R15, R16, RZ, P1, !PT ;  /* 0x000000100f397210 */ /* 0x000fe20000ffe4ff */
[----:B------:R1:W5:Y:S01]  /*1560*/  LDG.E.EL R4, desc[UR4][R58.64] ;  /* 0x000000043a047981 */ /* 0x000362000c2e1900 */
[----:B0-----:R-:W-:Y:S01]  /*1570*/  IMAD.WIDE R60, R28, 0x4, R54 ;  /* 0x000000041c3c7825 */ /* 0x001fe200078e0236 */
[----:B------:R-:W-:-:S04]  /*1580*/  IADD3 R54, P0, R31, R38, RZ ;  /* 0x000000261f367210 */ /* 0x000fc80007f1e0ff */
[----:B------:R-:W-:Y:S01]  /*1590*/  IADD3.X R55, R9, R40, RZ, P0, !PT ;  /* 0x0000002809377210 */ /* 0x000fe200007fe4ff */
[----:B------:R0:W2:Y:S01]  /*15a0*/  LDG.E.EL R14, desc[UR4][R60.64] ;  /* 0x000000043c0e7981 */ /* 0x0000a2000c2e1900 */
[----:B-1----:R-:W-:Y:S01]  /*15b0*/  IMAD.WIDE R58, R28, 0x4, R56 ;  /* 0x000000041c3a7825 */ /* 0x002fe200078e0238 */
[----:B------:R-:W-:-:S04]  /*15c0*/  IADD3 R56, P1, R33, R38, RZ ;  /* 0x0000002621387210 */ /* 0x000fc80007f3e0ff */
[----:B------:R-:W-:Y:S01]  /*15d0*/  IADD3.X R57, R15, R40, RZ, P1, !PT ;  /* 0x000000280f397210 */ /* 0x000fe20000ffe4ff */
[----:B------:R1:W2:Y:S01]  /*15e0*/  LDG.E.EL R16, desc[UR4][R58.64] ;  /* 0x000000043a107981 */ /* 0x0002a2000c2e1900 */
[----:B0-----:R-:W-:Y:S01]  /*15f0*/  IMAD.WIDE R60, R28, 0x4, R54 ;  /* 0x000000041c3c7825 */ /* 0x001fe200078e0236 */
[----:B------:R-:W-:-:S04]  /*1600*/  IADD3 R54, P1, R20, R31, RZ ;  /* 0x0000001f14367210 */ /* 0x000fc80007f3e0ff */
[----:B------:R-:W-:Y:S01]  /*1610*/  IADD3.X R55, R22, R9, RZ, P1, !PT ;  /* 0x0000000916377210 */ /* 0x000fe20000ffe4ff */
[----:B------:R0:W2:Y:S01]  /*1620*/  LDG.E.EL R32, desc[UR4][R60.64] ;  /* 0x000000043c207981 */ /* 0x0000a2000c2e1900 */
[----:B-1----:R-:W-:Y:S01]  /*1630*/  IMAD.WIDE R58, R28, 0x4, R56 ;  /* 0x000000041c3a7825 */ /* 0x002fe200078e0238 */
[----:B------:R-:W-:-:S04]  /*1640*/  IADD3 R56, P0, R20, R33, RZ ;  /* 0x0000002114387210 */ /* 0x000fc80007f1e0ff */
[----:B------:R1:W2:Y:S01]  /*1650*/  LDG.E.EL R30, desc[UR4][R58.64] ;  /* 0x000000043a1e7981 */ /* 0x0002a2000c2e1900 */
[----:B------:R-:W-:-:S03]  /*1660*/  IADD3.X R57, R22, R15, RZ, P0, !PT ;  /* 0x0000000f16397210 */ /* 0x000fc600007fe4ff */
[----:B0-----:R-:W-:-:S04]  /*1670*/  IMAD.WIDE R60, R28, 0x4, R56 ;  /* 0x000000041c3c7825 */ /* 0x001fc800078e0238 */
[----:B-1----:R-:W-:Y:S01]  /*1680*/  IMAD.WIDE R58, R28, 0x4, R54 ;  /* 0x000000041c3a7825 */ /* 0x002fe200078e0236 */
[----:B------:R-:W-:Y:S01]  /*1690*/  IADD3 R54, P1, R46, R31, RZ ;  /* 0x0000001f2e367210 */ /* 0x000fe20007f3e0ff */
[----:B------:R0:W2:Y:S01]  /*16a0*/  LDG.E.EL R22, desc[UR4][R60.64] ;  /* 0x000000043c167981 */ /* 0x0000a2000c2e1900 */
[----:B------:R-:W-:Y:S02]  /*16b0*/  IADD3 R56, P0, R46, R33, RZ ;  /* 0x000000212e387210 */ /* 0x000fe40007f1e0ff */
[----:B------:R-:W-:Y:S01]  /*16c0*/  IADD3.X R55, R48, R9, RZ, P1, !PT ;  /* 0x0000000930377210 */ /* 0x000fe20000ffe4ff */
[----:B------:R1:W2:Y:S01]  /*16d0*/  LDG.E.EL R20, desc[UR4][R58.64] ;  /* 0x000000043a147981 */ /* 0x0002a2000c2e1900 */
[----:B------:R-:W-:-:S03]  /*16e0*/  IADD3.X R57, R48, R15, RZ, P0, !PT ;  /* 0x0000000f30397210 */ /* 0x000fc600007fe4ff */
[----:B0-----:R-:W-:-:S04]  /*16f0*/  IMAD.WIDE R60, R28, 0x4, R56 ;  /* 0x000000041c3c7825 */ /* 0x001fc800078e0238 */
[C---:B-1----:R-:W-:Y:S01]  /*1700*/  IMAD.WIDE R58, R28.reuse, 0x4, R54 ;  /* 0x000000041c3a7825 */ /* 0x042fe200078e0236 */
[----:B------:R-:W-:Y:S01]  /*1710*/  IADD3 R54, P0, R24, R31, RZ ;  /* 0x0000001f18367210 */ /* 0x000fe20007f1e0ff */
[----:B------:R0:W2:Y:S03]  /*1720*/  LDG.E.EL R38, desc[UR4][R60.64] ;  /* 0x000000043c267981 */ /* 0x0000a6000c2e1900 */
[----:B------:R-:W-:Y:S01]  /*1730*/  IADD3.X R55, R52, R9, RZ, P0, !PT ;  /* 0x0000000934377210 */ /* 0x000fe200007fe4ff */
[----:B------:R1:W2:Y:S01]  /*1740*/  LDG.E.EL R42, desc[UR4][R58.64] ;  /* 0x000000043a2a7981 */ /* 0x0002a2000c2e1900 */
[----:B------:R-:W-:Y:S01]  /*1750*/  IADD3 R56, P0, R24, R33, RZ ;  /* 0x0000002118387210 */ /* 0x000fe20007f1e0ff */
[----:B0-----:R-:W-:Y:S01]  /*1760*/  IMAD.WIDE R60, R28, 0x4, R54 ;  /* 0x000000041c3c7825 */ /* 0x001fe200078e0236 */
[----:B------:R-:W-:Y:S02]  /*1770*/  IADD3 R54, P2, R26, R31, RZ ;  /* 0x0000001f1a367210 */ /* 0x000fe40007f5e0ff */
[----:B-1----:R-:W-:-:S02]  /*1780*/  IADD3 R58, P1, R26, R33, RZ ;  /* 0x000000211a3a7210 */ /* 0x002fc40007f3e0ff */
[----:B------:R-:W5:Y:S01]  /*1790*/  LDG.E.EL R40, desc[UR4][R60.64] ;  /* 0x000000043c287981 */ /* 0x000f62000c2e1900 */
[----:B------:R-:W-:Y:S02]  /*17a0*/  IADD3.X R55, R50, R9, RZ, P2, !PT ;  /* 0x0000000932377210 */ /* 0x000fe400017fe4ff */
[----:B------:R-:W-:Y:S02]  /*17b0*/  IADD3.X R57, R52, R15, RZ, P0, !PT ;  /* 0x0000000f34397210 */ /* 0x000fe400007fe4ff */
[----:B------:R-:W-:Y:S01]  /*17c0*/  IADD3.X R59, R50, R15, RZ, P1, !PT ;  /* 0x0000000f323b7210 */ /* 0x000fe20000ffe4ff */
[----:B------:R-:W-:-:S04]  /*17d0*/  IMAD.WIDE R54, R28, 0x4, R54 ;  /* 0x000000041c367825 */ /* 0x000fc800078e0236 */
[C---:B------:R-:W-:Y:S01]  /*17e0*/  IMAD.WIDE R56, R28.reuse, 0x4, R56 ;  /* 0x000000041c387825 */ /* 0x040fe200078e0238 */
[----:B------:R0:W5:Y:S03]  /*17f0*/  LDG.E.EL R26, desc[UR4][R54.64] ;  /* 0x00000004361a7981 */ /* 0x000166000c2e1900 */
[----:B------:R-:W-:Y:S01]  /*1800*/  IMAD.WIDE R58, R28, 0x4, R58 ;  /* 0x000000041c3a7825 */ /* 0x000fe200078e023a */
[----:B------:R-:W5:Y:S04]  /*1810*/  LDG.E.EL R24, desc[UR4][R56.64] ;  /* 0x0000000438187981 */ /* 0x000f68000c2e1900 */
[----:B------:R-:W5:Y:S01]  /*1820*/  LDG.E.EL R28, desc[UR4][R58.64] ;  /* 0x000000043a1c7981 */ /* 0x000f62000c2e1900 */
[----:B------:R-:W-:-:S04]  /*1830*/  FMUL R17, R8, R17 ;  /* 0x0000001108117220 */ /* 0x000fc80000400000 */
[----:B------:R-:W-:-:S06]  /*1840*/  FMUL R9, R17, 1.4426950216293334961 ;  /* 0x3fb8aa3b11097820 */ /* 0x000fcc0000400000 */
[----:B------:R-:W1:Y:S01]  /*1850*/  FRND R9, R9 ;  /* 0x0000000900097307 */ /* 0x000e620000201000 */
[----:B------:R-:W-:-:S05]  /*1860*/  FADD.FTZ R15, |R17|, -RZ ;  /* 0x800000ff110f7221 */ /* 0x000fca0000010200 */
[----:B------:R-:W-:-:S04]  /*1870*/  FSETP.GEU.AND P0, PT, R15, 0.40999999642372131348, PT ;  /* 0x3ed1eb850f00780b */ /* 0x000fc80003f0e000 */
[----:B-1----:R-:W-:Y:S02]  /*1880*/  FSEL R46, R9, RZ, P0 ;  /* 0x000000ff092e7208 */ /* 0x002fe40000000000 */
[----:B------:R-:W-:-:S03]  /*1890*/  MOV R48, 0x3ab5ebe6 ;  /* 0x3ab5ebe600307802 */ /* 0x000fc60000000f00 */
[----:B------:R-:W-:Y:S01]  /*18a0*/  FFMA.FTZ R15, -R46, 0.693145751953125, R17 ;  /* 0x3f3172002e0f7823 */ /* 0x000fe20000010111 */
[----:B------:R-:W-:Y:S01]  /*18b0*/  FMUL R25, R8, R25 ;  /* 0x0000001908197220 */ /* 0x000fe20000400000 */
[C---:B------:R-:W-:Y:S02]  /*18c0*/  FSETP.NEU.AND P0, PT, R46.reuse, 128, PT ;  /* 0x430000002e00780b */ /* 0x040fe40003f0d000 */
[C---:B------:R-:W-:Y:S01]  /*18d0*/  FFMA.FTZ R15, -R46.reuse, 1.428606765330187045e-06, R15 ;  /* 0x35bfbe8e2e0f7823 */ /* 0x040fe2000001010f */
[----:B------:R-:W-:Y:S01]  /*18e0*/  FMUL R31, R25, 1.4426950216293334961 ;  /* 0x3fb8aa3b191f7820 */ /* 0x000fe20000400000 */
[----:B------:R-:W-:Y:S02]  /*18f0*/  FSEL R9, R46, 127, P0 ;  /* 0x42fe00002e097808 */ /* 0x000fe40000000000 */
[C---:B------:R-:W-:Y:S02]  /*1900*/  FFMA.FTZ R48, R15.reuse, R48, 0.0083824126049876213074 ;  /* 0x3c0956630f307423 */ /* 0x040fe40000010030 */
[----:B------:R-:W1:Y:S02]  /*1910*/  MUFU.EX2 R33, R9 ;  /* 0x0000000900217308 */ /* 0x000e640000000800 */
[----:B------:R-:W-:-:S04]  /*1920*/  FFMA.FTZ R48, R15, R48, 0.041667830199003219604 ;  /* 0x3d2aabe30f307423 */ /* 0x000fc80000010030 */
[----:B------:R-:W-:Y:S02]  /*1930*/  FFMA.FTZ R48, R15, R48, 0.16666397452354431152 ;  /* 0x3e2aa9f60f307423 */ /* 0x000fe40000010030 */
[----:B------:R-:W0:Y:S01]  /*1940*/  FRND R31, R31 ;  /* 0x0000001f001f7307 */ /* 0x000e220000201000 */
[----:B------:R-:W-:Y:S01]  /*1950*/  FADD.FTZ R46, |R25|, -RZ ;  /* 0x800000ff192e7221 */ /* 0x000fe20000010200 */
[----:B------:R-:W-:-:S04]  /*1960*/  FFMA.FTZ R48, R15, R48, 0.49999994039535522461 ;  /* 0x3efffffe0f307423 */ /* 0x000fc80000010030 */
[----:B------:R-:W-:Y:S01]  /*1970*/  FMUL R48, R15, R48 ;  /* 0x000000300f307220 */ /* 0x000fe20000400000 */
[----:B------:R-:W-:Y:S01]  /*1980*/  FSETP.GEU.AND P1, PT, R46, 0.40999999642372131348, PT ;  /* 0x3ed1eb852e00780b */ /* 0x000fe20003f2e000 */
[----:B-1----:R-:W-:Y:S02]  /*1990*/  FADD R50, R33, -1 ;  /* 0xbf80000021327421 */ /* 0x002fe40000000000 */
[----:B------:R-:W-:Y:S01]  /*19a0*/  FFMA.FTZ R48, R15, R48, R15 ;  /* 0x000000300f307223 */ /* 0x000fe2000001000f */
[----:B0-----:R-:W-:-:S03]  /*19b0*/  FSEL R46, R31, RZ, P1 ;  /* 0x000000ff1f2e7208 */ /* 0x001fc60000800000 */
[----:B------:R-:W-:Y:S01]  /*19c0*/  FFMA.FTZ R15, R33, R48, R50 ;  /* 0x00000030210f7223 */ /* 0x000fe20000010032 */
[----:B------:R-:W-:Y:S01]  /*19d0*/  HFMA2.MMA R48, -RZ, RZ, 0.83837890625, -4044 ;  /* 0x3ab5ebe6ff307435 */ /* 0x000fe200000001ff */
[----:B------:R-:W-:-:S04]  /*19e0*/  FFMA.FTZ R33, -R46, 0.693145751953125, R25 ;  /* 0x3f3172002e217823 */ /* 0x000fc80000010119 */
[C---:B------:R-:W-:Y:S01]  /*19f0*/  FFMA.FTZ R33, -R46.reuse, 1.428606765330187045e-06, R33 ;  /* 0x35bfbe8e2e217823 */ /* 0x040fe20000010121 */
[----:B------:R-:W-:-:S04]  /*1a00*/  FSETP.NEU.AND P2, PT, R46, 128, PT ;  /* 0x430000002e00780b */ /* 0x000fc80003f4d000 */
[----:B------:R-:W-:Y:S01]  /*1a10*/  FFMA.FTZ R48, R33, R48, 0.0083824126049876213074 ;  /* 0x3c09566321307423 */ /* 0x000fe20000010030 */
[----:B------:R-:W-:-:S03]  /*1a20*/  FSEL R31, R46, 127, P2 ;  /* 0x42fe00002e1f7808 */ /* 0x000fc60001000000 */
[C---:B------:R-:W-:Y:S01]  /*1a30*/  FFMA.FTZ R48, R33.reuse, R48, 0.041667830199003219604 ;  /* 0x3d2aabe321307423 */ /* 0x040fe20000010030 */
[----:B------:R-:W0:Y:S03]  /*1a40*/  MUFU.EX2 R46, R31 ;  /* 0x0000001f002e7308 */ /* 0x000e260000000800 */
[----:B------:R-:W-:Y:S01]  /*1a50*/  FFMA.FTZ R48, R33, R48, 0.16666397452354431152 ;  /* 0x3e2aa9f621307423 */ /* 0x000fe20000010030 */
[----:B------:R-:W-:-:S03]  /*1a60*/  FMUL R21, R8, R21 ;  /* 0x0000001508157220 */ /* 0x000fc60000400000 */
[----:B------:R-:W-:Y:S01]  /*1a70*/  FFMA.FTZ R48, R33, R48, 0.49999994039535522461 ;  /* 0x3efffffe21307423 */ /* 0x000fe20000010030 */
[----:B------:R-:W-:-:S03]  /*1a80*/  FMUL R50, R21, 1.4426950216293334961 ;  /* 0x3fb8aa3b15327820 */ /* 0x000fc60000400000 */
[----:B------:R-:W-:-:S04]  /*1a90*/  FMUL R48, R33, R48 ;  /* 0x0000003021307220 */ /* 0x000fc80000400000 */
[----:B------:R-:W-:Y:S01]  /*1aa0*/  FFMA.FTZ R33, R33, R48, R33 ;  /* 0x0000003021217223 */ /* 0x000fe20000010021 */
[C---:B0-----:R-:W-:Y:S01]  /*1ab0*/  FADD R51, R46.reuse, -1 ;  /* 0xbf8000002e337421 */ /* 0x041fe20000000000 */
[----:B------:R-:W0:Y:S03]  /*1ac0*/  FRND R48, R50 ;  /* 0x0000003200307307 */ /* 0x000e260000201000 */
[----:B------:R-:W-:Y:S01]  /*1ad0*/  FFMA.FTZ R46, R46, R33, R51 ;  /* 0x000000212e2e7223 */ /* 0x000fe20000010033 */
[----:B------:R-:W-:-:S05]  /*1ae0*/  FADD.FTZ R33, |R21|, -RZ ;  /* 0x800000ff15217221 */ /* 0x000fca0000010200 */
[----:B------:R-:W-:-:S04]  /*1af0*/  FSETP.GEU.AND P1, PT, R33, 0.40999999642372131348, PT ;  /* 0x3ed1eb852100780b */ /* 0x000fc80003f2e000 */
[----:B0-----:R-:W-:Y:S02]  /*1b00*/  FSEL R48, R48, RZ, P1 ;  /* 0x000000ff30307208 */ /* 0x001fe40000800000 */
[----:B------:R-:W-:-:S03]  /*1b10*/  MOV R52, 0x3ab5ebe6 ;  /* 0x3ab5ebe600347802 */ /* 0x000fc60000000f00 */
[----:B------:R-:W-:-:S04]  /*1b20*/  FFMA.FTZ R33, -R48, 0.693145751953125, R21 ;  /* 0x3f31720030217823 */ /* 0x000fc80000010115 */
[----:B------:R-:W-:-:S04]  /*1b30*/  FFMA.FTZ R33, -R48, 1.428606765330187045e-06, R33 ;  /* 0x35bfbe8e30217823 */ /* 0x000fc80000010121 */
[----:B------:R-:W-:-:S04]  /*1b40*/  FFMA.FTZ R52, R33, R52, 0.0083824126049876213074 ;  /* 0x3c09566321347423 */ /* 0x000fc80000010034 */
[----:B------:R-:W-:-:S04]  /*1b50*/  FFMA.FTZ R52, R33, R52, 0.041667830199003219604 ;  /* 0x3d2aabe321347423 */ /* 0x000fc80000010034 */
[----:B------:R-:W-:-:S04]  /*1b60*/  FFMA.FTZ R52, R33, R52, 0.16666397452354431152 ;  /* 0x3e2aa9f621347423 */ /* 0x000fc80000010034 */
[----:B------:R-:W-:Y:S01]  /*1b70*/  FFMA.FTZ R52, R33, R52, 0.49999994039535522461 ;  /* 0x3efffffe21347423 */ /* 0x000fe20000010034 */
[----:B------:R-:W-:-:S03]  /*1b80*/  FSETP.NEU.AND P1, PT, R48, 128, PT ;  /* 0x430000003000780b */ /* 0x000fc60003f2d000 */
[----:B------:R-:W-:Y:S01]  /*1b90*/  FMUL R50, R33, R52 ;  /* 0x0000003421327220 */ /* 0x000fe20000400000 */
[----:B------:R-:W-:-:S03]  /*1ba0*/  FSETP.NEU.AND P3, PT, R25, RZ, PT ;  /* 0x000000ff1900720b */ /* 0x000fc60003f6d000 */
[----:B------:R-:W-:Y:S01]  /*1bb0*/  FFMA.FTZ R50, R33, R50, R33 ;  /* 0x0000003221327223 */ /* 0x000fe20000010021 */
[----:B------:R-:W-:Y:S01]  /*1bc0*/  FSEL R33, R48, 127, P1 ;  /* 0x42fe000030217808 */ /* 0x000fe20000800000 */
[----:B------:R-:W-:Y:S01]  /*1bd0*/  @!P2 FADD R46, R46, R46 ;  /* 0x0000002e2e2ea221 */ /* 0x000fe20000000000 */
[C---:B------:R-:W-:Y:S02]  /*1be0*/  FSETP.GT.AND P2, PT, R31.reuse, 128, PT ;  /* 0x430000001f00780b */ /* 0x040fe40003f44000 */
[----:B------:R-:W0:Y:S01]  /*1bf0*/  MUFU.EX2 R51, R33 ;  /* 0x0000002100337308 */ /* 0x000e220000000800 */
[----:B------:R-:W-:Y:S01]  /*1c00*/  FSETP.GEU.AND P4, PT, R31, -25, PT ;  /* 0xc1c800001f00780b */ /* 0x000fe20003f8e000 */
[----:B------:R-:W-:Y:S01]  /*1c10*/  FMUL R23, R8, R23 ;  /* 0x0000001708177220 */ /* 0x000fe20000400000 */
[----:B------:R-:W-:Y:S01]  /*1c20*/  FSEL R31, R46, +INF , !P2 ;  /* 0x7f8000002e1f7808 */ /* 0x000fe20005000000 */
[----:B------:R-:W-:-:S03]  /*1c30*/  FADD R46, R25, R25 ;  /* 0x00000019192e7221 */ /* 0x000fc60000000000 */
[----:B------:R-:W-:Y:S01]  /*1c40*/  @P3 FSEL R46, R31, -1, P4 ;  /* 0xbf8000001f2e3808 */ /* 0x000fe20002000000 */
[----:B------:R-:W-:-:S06]  /*1c50*/  FMUL R31, R23, 1.4426950216293334961 ;  /* 0x3fb8aa3b171f7820 */ /* 0x000fcc0000400000 */
[----:B------:R-:W1:Y:S01]  /*1c60*/  FRND R31, R31 ;  /* 0x0000001f001f7307 */ /* 0x000e620000201000 */
[----:B0-----:R-:W-:-:S04]  /*1c70*/  FADD R48, R51, -1 ;  /* 0xbf80000033307421 */ /* 0x001fc80000000000 */
[----:B------:R-:W-:Y:S01]  /*1c80*/  FFMA.FTZ R50, R51, R50, R48 ;  /* 0x0000003233327223 */ /* 0x000fe20000010030 */
[----:B------:R-:W-:-:S05]  /*1c90*/  FADD.FTZ R48, |R23|, -RZ ;  /* 0x800000ff17307221 */ /* 0x000fca0000010200 */
[----:B------:R-:W-:Y:S01]  /*1ca0*/  FSETP.GEU.AND P2, PT, R48, 0.40999999642372131348, PT ;  /* 0x3ed1eb853000780b */ /* 0x000fe20003f4e000 */
[----:B------:R-:W-:-:S03]  /*1cb0*/  HFMA2.MMA R52, -RZ, RZ, 0.83837890625, -4044 ;  /* 0x3ab5ebe6ff347435 */ /* 0x000fc600000001ff */
[----:B-1----:R-:W-:-:S05]  /*1cc0*/  FSEL R48, R31, RZ, P2 ;  /* 0x000000ff1f307208 */ /* 0x002fca0001000000 */
[----:B------:R-:W-:-:S04]  /*1cd0*/  FFMA.FTZ R31, -R48, 0.693145751953125, R23 ;  /* 0x3f317200301f7823 */ /* 0x000fc80000010117 */
[----:B------:R-:W-:-:S04]  /*1ce0*/  FFMA.FTZ R31, -R48, 1.428606765330187045e-06, R31 ;  /* 0x35bfbe8e301f7823 */ /* 0x000fc8000001011f */
[----:B------:R-:W-:Y:S01]  /*1cf0*/  FFMA.FTZ R52, R31, R52, 0.0083824126049876213074 ;  /* 0x3c0956631f347423 */ /* 0x000fe20000010034 */
[----:B------:R-:W-:-:S03]  /*1d00*/  FSETP.NEU.AND P3, PT, R21, RZ, PT ;  /* 0x000000ff1500720b */ /* 0x000fc60003f6d000 */
[----:B------:R-:W-:Y:S01]  /*1d10*/  FFMA.FTZ R52, R31, R52, 0.041667830199003219604 ;  /* 0x3d2aabe31f347423 */ /* 0x000fe20000010034 */
[----:B------:R-:W-:-:S03]  /*1d20*/  @!P1 FADD R50, R50, R50 ;  /* 0x0000003232329221 */ /* 0x000fc60000000000 */
[----:B------:R-:W-:Y:S01]  /*1d30*/  FFMA.FTZ R52, R31, R52, 0.16666397452354431152 ;  /* 0x3e2aa9f61f347423 */ /* 0x000fe20000010034 */
[----:B------:R-:W-:-:S03]  /*1d40*/  FSETP.GT.AND P1, PT, R33, 128, PT ;  /* 0x430000002100780b */ /* 0x000fc60003f24000 */
[----:B------:R-:W-:Y:S01]  /*1d50*/  FFMA.FTZ R52, R31, R52, 0.49999994039535522461 ;  /* 0x3efffffe1f347423 */ /* 0x000fe20000010034 */
[----:B------:R-:W-:Y:S02]  /*1d60*/  FSETP.GEU.AND P4, PT, R33, -25, PT ;  /* 0xc1c800002100780b */ /* 0x000fe40003f8e000 */
[----:B------:R-:W-:Y:S01]  /*1d70*/  FSEL R33, R50, +INF , !P1 ;  /* 0x7f80000032217808 */ /* 0x000fe20004800000 */
[----:B------:R-:W-:Y:S01]  /*1d80*/  FMUL R52, R31, R52 ;  /* 0x000000341f347220 */ /* 0x000fe20000400000 */
[C---:B------:R-:W-:Y:S01]  /*1d90*/  FSETP.NEU.AND P1, PT, R48.reuse, 128, PT ;  /* 0x430000003000780b */ /* 0x040fe20003f2d000 */
[----:B------:R-:W-:Y:S01]  /*1da0*/  FADD R50, R21, R21 ;  /* 0x0000001515327221 */ /* 0x000fe20000000000 */
[----:B------:R-:W-:Y:S01]  /*1db0*/  @P3 FSEL R50, R33, -1, P4 ;  /* 0xbf80000021323808 */ /* 0x000fe20002000000 */
[----:B------:R-:W-:Y:S01]  /*1dc0*/  FFMA.FTZ R33, R31, R52, R31 ;  /* 0x000000341f217223 */ /* 0x000fe2000001001f */
[----:B------:R-:W-:-:S04]  /*1dd0*/  FSEL R31, R48, 127, P1 ;  /* 0x42fe0000301f7808 */ /* 0x000fc80000800000 */
[----:B------:R-:W0:Y:S01]  /*1de0*/  MUFU.EX2 R52, R31 ;  /* 0x0000001f00347308 */ /* 0x000e220000000800 */
[----:B------:R-:W-:Y:S01]  /*1df0*/  FSETP.NEU.AND P2, PT, R17, RZ, PT ;  /* 0x000000ff1100720b */ /* 0x000fe20003f4d000 */
[----:B------:R-:W-:Y:S01]  /*1e00*/  @!P0 FADD R15, R15, R15 ;  /* 0x0000000f0f0f8221 */ /* 0x000fe20000000000 */
[C---:B------:R-:W-:Y:S01]  /*1e10*/  FSETP.GT.AND P0, PT, R9.reuse, 128, PT ;  /* 0x430000000900780b */ /* 0x040fe20003f04000 */
[----:B------:R-:W-:Y:S01]  /*1e20*/  FMUL R45, R8, R45 ;  /* 0x0000002d082d7220 */ /* 0x000fe20000400000 */
[----:B------:R-:W-:Y:S02]  /*1e30*/  FSETP.GEU.AND P3, PT, R9, -25, PT ;  /* 0xc1c800000900780b */ /* 0x000fe40003f6e000 */
[----:B------:R-:W-:Y:S01]  /*1e40*/  FSEL R15, R15, +INF , !P0 ;  /* 0x7f8000000f0f7808 */ /* 0x000fe20004000000 */
[----:B------:R-:W-:-:S06]  /*1e50*/  FADD R48, R17, R17 ;  /* 0x0000001111307221 */ /* 0x000fcc0000000000 */
[----:B------:R-:W-:Y:S01]  /*1e60*/  @P2 FSEL R48, R15, -1, P3 ;  /* 0xbf8000000f302808 */ /* 0x000fe20001800000 */
[----:B0-----:R-:W-:Y:S01]  /*1e70*/  FADD R9, R52, -1 ;  /* 0xbf80000034097421 */ /* 0x001fe20000000000 */
[----:B------:R-:W-:-:S03]  /*1e80*/  FMUL R15, R45, 1.4426950216293334961 ;  /* 0x3fb8aa3b2d0f7820 */ /* 0x000fc60000400000 */
[----:B------:R-:W-:Y:S02]  /*1e90*/  FFMA.FTZ R33, R52, R33, R9 ;  /* 0x0000002134217223 */ /* 0x000fe40000010009 */
[----:B------:R-:W0:Y:S01]  /*1ea0*/  FRND R9, R15 ;  /* 0x0000000f00097307 */ /* 0x000e220000201000 */
[----:B------:R-:W-:Y:S01]  /*1eb0*/  FSETP.GEU.AND P3, PT, R31, -25, PT ;  /* 0xc1c800001f00780b */ /* 0x000fe20003f6e000 */
[----:B------:R-:W-:Y:S01]  /*1ec0*/  @!P1 FADD R33, R33, R33 ;  /* 0x0000002121219221 */ /* 0x000fe20000000000 */
[----:B------:R-:W-:Y:S01]  /*1ed0*/  FSETP.GT.AND P0, PT, R31, 128, PT ;  /* 0x430000001f00780b */ /* 0x000fe20003f04000 */
[----:B------:R-:W-:-:S03]  /*1ee0*/  FADD.FTZ R31, |R45|, -RZ ;  /* 0x800000ff2d1f7221 */ /* 0x000fc60000010200 */
[----:B------:R-:W-:Y:S02]  /*1ef0*/  FSEL R33, R33, +INF , !P0 ;  /* 0x7f80000021217808 */ /* 0x000fe40004000000 */
[----:B------:R-:W-:-:S04]  /*1f00*/  FSETP.GEU.AND P0, PT, R31, 0.40999999642372131348, PT ;  /* 0x3ed1eb851f00780b */ /* 0x000fc80003f0e000 */
[----:B0-----:R-:W-:Y:S01]  /*1f10*/  FSEL R9, R9, RZ, P0 ;  /* 0x000000ff09097208 */ /* 0x001fe20000000000 */
[C---:B------:R-:W-:Y:S01]  /*1f20*/  FMUL R43, R8.reuse, R43 ;  /* 0x0000002b082b7220 */ /* 0x040fe20000400000 */
[C---:B------:R-:W-:Y:S01]  /*1f30*/  FMUL R19, R8.reuse, R19 ;  /* 0x0000001308137220 */ /* 0x040fe20000400000 */
[C---:B------:R-:W-:Y:S01]  /*1f40*/  FMUL R27, R8.reuse, R27 ;  /* 0x0000001b081b7220 */ /* 0x040fe20000400000 */
[C---:B------:R-:W-:Y:S01]  /*1f50*/  FMUL R49, R8.reuse, R49 ;  /* 0x0000003108317220 */ /* 0x040fe20000400000 */
[C---:B------:R-:W-:Y:S01]  /*1f60*/  FFMA.FTZ R54, -R9.reuse, 0.693145751953125, R45 ;  /* 0x3f31720009367823 */ /* 0x040fe2000001012d */
[C---:B------:R-:W-:Y:S01]  /*1f70*/  FMUL R47, R8.reuse, R47 ;  /* 0x0000002f082f7220 */ /* 0x040fe20000400000 */
[C---:B------:R-:W-:Y:S01]  /*1f80*/  FMUL R29, R8.reuse, R29 ;  /* 0x0000001d081d7220 */ /* 0x040fe20000400000 */
[----:B------:R-:W-:Y:S01]  /*1f90*/  FMUL R8, R8, R5 ;  /* 0x0000000508087220 */ /* 0x000fe20000400000 */
[----:B------:R-:W-:Y:S01]  /*1fa0*/  MOV R5, 0x3ab5ebe6 ;  /* 0x3ab5ebe600057802 */ /* 0x000fe20000000f00 */
[C---:B------:R-:W-:Y:S01]  /*1fb0*/  FFMA.FTZ R54, -R9.reuse, 1.428606765330187045e-06, R54 ;  /* 0x35bfbe8e09367823 */ /* 0x040fe20000010136 */
[----:B------:R-:W-:-:S03]  /*1fc0*/  FSETP.NEU.AND P0, PT, R9, 128, PT ;  /* 0x430000000900780b */ /* 0x000fc60003f0d000 */
[----:B------:R-:W-:Y:S01]  /*1fd0*/  FFMA.FTZ R15, R54, R5, 0.0083824126049876213074 ;  /* 0x3c095663360f7423 */ /* 0x000fe20000010005 */
[----:B------:R-:W-:-:S03]  /*1fe0*/  FSEL R9, R9, 127, P0 ;  /* 0x42fe000009097808 */ /* 0x000fc60000000000 */
[C---:B------:R-:W-:Y:S01]  /*1ff0*/  FFMA.FTZ R15, R54.reuse, R15, 0.041667830199003219604 ;  /* 0x3d2aabe3360f7423 */ /* 0x040fe2000001000f */
[----:B------:R-:W0:Y:S03]  /*2000*/  MUFU.EX2 R31, R9 ;  /* 0x00000009001f7308 */ /* 0x000e260000000800 */
[C---:B------:R-:W-:Y:S01]  /*2010*/  FFMA.FTZ R15, R54.reuse, R15, 0.16666397452354431152 ;  /* 0x3e2aa9f6360f7423 */ /* 0x040fe2000001000f */
[C---:B--2---:R-:W-:Y:S01]  /*2020*/  FADD R12, -R11.reuse, R12 ;  /* 0x0000000c0b0c7221 */ /* 0x044fe20000000100 */
[C---:B---3--:R-:W-:Y:S01]  /*2030*/  FADD R10, -R11.reuse, R10 ;  /* 0x0000000a0b0a7221 */ /* 0x048fe20000000100 */
[C---:B----4-:R-:W-:Y:S01]  /*2040*/  FADD R6, -R11.reuse, R6 ;  /* 0x000000060b067221 */ /* 0x050fe20000000100 */
[C---:B------:R-:W-:Y:S01]  /*2050*/  FFMA.FTZ R15, R54.reuse, R15, 0.49999994039535522461 ;  /* 0x3efffffe360f7423 */ /* 0x040fe2000001000f */
[C---:B-----5:R-:W-:Y:S01]  /*2060*/  FADD R4, -R11.reuse, R4 ;  /* 0x000000040b047221 */ /* 0x060fe20000000100 */
[C---:B------:R-:W-:Y:S01]  /*2070*/  FADD R14, -R11.reuse, R14 ;  /* 0x0000000e0b0e7221 */ /* 0x040fe20000000100 */
        /* <DEDUP_REMOVED lines=9> */
[C---:B------:R-:W-:Y:S01]  /*2110*/  FMUL R15, R54.reuse, R15 ;  /* 0x0000000f360f7220 */ /* 0x040fe20000400000 */
[C---:B------:R-:W-:Y:S01]  /*2120*/  FADD R24, -R11.reuse, R24 ;  /* 0x000000180b187221 */ /* 0x040fe20000000100 */
[----:B------:R-:W-:Y:S01]  /*2130*/  FADD R28, -R11, R28 ;  /* 0x0000001c0b1c7221 */ /* 0x000fe20000000100 */
[----:B------:R-:W-:Y:S01]  /*2140*/  FMUL R11, R29, 1.4426950216293334961 ;  /* 0x3fb8aa3b1d0b7820 */ /* 0x000fe20000400000 */
[----:B------:R-:W-:Y:S01]  /*2150*/  FFMA.FTZ R15, R54, R15, R54 ;  /* 0x0000000f360f7223 */ /* 0x000fe20000010036 */
[----:B0-----:R-:W-:-:S04]  /*2160*/  FADD R54, R31, -1 ;  /* 0xbf8000001f367421 */ /* 0x001fc80000000000 */
[----:B------:R-:W0:Y:S01]  /*2170*/  FRND R11, R11 ;  /* 0x0000000b000b7307 */ /* 0x000e220000201000 */
[----:B------:R-:W-:Y:S01]  /*2180*/  FFMA.FTZ R31, R31, R15, R54 ;  /* 0x0000000f1f1f7223 */ /* 0x000fe20000010036 */
[----:B------:R-:W-:-:S05]  /*2190*/  FADD.FTZ R15, |R29|, -RZ ;  /* 0x800000ff1d0f7221 */ /* 0x000fca0000010200 */
[----:B------:R-:W-:Y:S02]  /*21a0*/  FSETP.GEU.AND P1, PT, R15, 0.40999999642372131348, PT ;  /* 0x3ed1eb850f00780b */ /* 0x000fe40003f2e000 */
[----:B------:R-:W-:Y:S02]  /*21b0*/  FSETP.NEU.AND P2, PT, R23, RZ, PT ;  /* 0x000000ff1700720b */ /* 0x000fe40003f4d000 */
[----:B0-----:R-:W-:-:S05]  /*21c0*/  FSEL R54, R11, RZ, P1 ;  /* 0x000000ff0b367208 */ /* 0x001fca0000800000 */
[----:B------:R-:W-:-:S04]  /*21d0*/  FFMA.FTZ R15, -R54, 0.693145751953125, R29 ;  /* 0x3f317200360f7823 */ /* 0x000fc8000001011d */
[----:B------:R-:W-:Y:S01]  /*21e0*/  FFMA.FTZ R56, -R54, 1.428606765330187045e-06, R15 ;  /* 0x35bfbe8e36387823 */ /* 0x000fe2000001010f */
[----:B------:R-:W-:Y:S01]  /*21f0*/  FADD R52, R23, R23 ;  /* 0x0000001717347221 */ /* 0x000fe20000000000 */
[----:B------:R-:W-:Y:S02]  /*2200*/  @P2 FSEL R52, R33, -1, P3 ;  /* 0xbf80000021342808 */ /* 0x000fe40001800000 */
[----:B------:R-:W-:Y:S01]  /*2210*/  FFMA.FTZ R11, R56, R5, 0.0083824126049876213074 ;  /* 0x3c095663380b7423 */ /* 0x000fe20000010005 */
[----:B------:R-:W-:-:S03]  /*2220*/  FSETP.NEU.AND P2, PT, R45, RZ, PT ;  /* 0x000000ff2d00720b */ /* 0x000fc60003f4d000 */
[C---:B------:R-:W-:Y:S01]  /*2230*/  FFMA.FTZ R11, R56.reuse, R11, 0.041667830199003219604 ;  /* 0x3d2aabe3380b7423 */ /* 0x040fe2000001000b */
[----:B------:R-:W-:Y:S01]  /*2240*/  @!P0 FADD R31, R31, R31 ;  /* 0x0000001f1f1f8221 */ /* 0x000fe20000000000 */
[C---:B------:R-:W-:Y:S02]  /*2250*/  FSETP.GT.AND P0, PT, R9.reuse, 128, PT ;  /* 0x430000000900780b */ /* 0x040fe40003f04000 */
[C---:B------:R-:W-:Y:S01]  /*2260*/  FFMA.FTZ R11, R56.reuse, R11, 0.16666397452354431152 ;  /* 0x3e2aa9f6380b7423 */ /* 0x040fe2000001000b */
[----:B------:R-:W-:Y:S02]  /*2270*/  FSETP.GEU.AND P1, PT, R9, -25, PT ;  /* 0xc1c800000900780b */ /* 0x000fe40003f2e000 */
[----:B------:R-:W-:Y:S01]  /*2280*/  FSEL R31, R31, +INF , !P0 ;  /* 0x7f8000001f1f7808 */ /* 0x000fe20004000000 */
[C---:B------:R-:W-:Y:S01]  /*2290*/  FFMA.FTZ R11, R56.reuse, R11, 0.49999994039535522461 ;  /* 0x3efffffe380b7423 */ /* 0x040fe2000001000b */
[----:B------:R-:W-:Y:S02]  /*22a0*/  FADD R9, R45, R45 ;  /* 0x0000002d2d097221 */ /* 0x000fe40000000000 */
[----:B------:R-:W-:Y:S01]  /*22b0*/  @P2 FSEL R9, R31, -1, P1 ;  /* 0xbf8000001f092808 */ /* 0x000fe20000800000 */
[----:B------:R-:W-:Y:S01]  /*22c0*/  FMUL R11, R56, R11 ;  /* 0x0000000b380b7220 */ /* 0x000fe20000400000 */
[----:B------:R-:W-:-:S03]  /*22d0*/  FSETP.NEU.AND P1, PT, R54, 128, PT ;  /* 0x430000003600780b */ /* 0x000fc60003f2d000 */
[----:B------:R-:W-:Y:S01]  /*22e0*/  FFMA.FTZ R15, R56, R11, R56 ;  /* 0x0000000b380f7223 */ /* 0x000fe20000010038 */
[----:B------:R-:W-:-:S04]  /*22f0*/  FSEL R11, R54, 127, P1 ;  /* 0x42fe0000360b7808 */ /* 0x000fc80000800000 */
[----:B------:R-:W0:Y:S01]  /*2300*/  MUFU.EX2 R33, R11 ;  /* 0x0000000b00217308 */ /* 0x000e220000000800 */
[----:B------:R-:W-:Y:S01]  /*2310*/  FMUL R31, R37, R16 ;  /* 0x00000010251f7220 */ /* 0x000fe20000400000 */
[----:B0-----:R-:W-:-:S04]  /*2320*/  FADD R16, R33, -1 ;  /* 0xbf80000021107421 */ /* 0x001fc80000000000 */
[----:B------:R-:W-:Y:S01]  /*2330*/  FFMA.FTZ R15, R33, R15, R16 ;  /* 0x0000000f210f7223 */ /* 0x000fe20000010010 */
[----:B------:R-:W-:-:S04]  /*2340*/  FMUL R33, R27, 1.4426950216293334961 ;  /* 0x3fb8aa3b1b217820 */ /* 0x000fc80000400000 */
[----:B------:R-:W0:Y:S01]  /*2350*/  FRND R16, R33 ;  /* 0x0000002100107307 */ /* 0x000e220000201000 */
[C---:B------:R-:W-:Y:S01]  /*2360*/  FMUL R12, R37.reuse, R12 ;  /* 0x0000000c250c7220 */ /* 0x040fe20000400000 */
        /* <DEDUP_REMOVED lines=13> */
[----:B------:R-:W-:Y:S01]  /*2440*/  FMUL R26, R37, R26 ;  /* 0x0000001a251a7220 */ /* 0x000fe20000400000 */
[----:B------:R-:W-:Y:S01]  /*2450*/  FADD.FTZ R37, |R27|, -RZ ;  /* 0x800000ff1b257221 */ /* 0x000fe20000010200 */
[----:B------:R-:W-:-:S04]  /*2460*/  FSETP.GT.AND P0, PT, R35, RZ, PT ;  /* 0x000000ff2300720b */ /* 0x000fc80003f04000 */
[----:B------:R-:W-:Y:S02]  /*2470*/  FSETP.GEU.AND P3, PT, R37, 0.40999999642372131348, PT ;  /* 0x3ed1eb852500780b */ /* 0x000fe40003f6e000 */
[----:B------:R-:W-:Y:S02]  /*2480*/  FSETP.GT.AND P2, PT, R36, RZ, PT ;  /* 0x000000ff2400720b */ /* 0x000fe40003f44000 */
[----:B0-----:R-:W-:Y:S02]  /*2490*/  FSEL R16, R16, RZ, P3 ;  /* 0x000000ff10107208 */ /* 0x001fe40001800000 */
[----:B------:R-:W-:Y:S01]  /*24a0*/  FSEL R35, R35, R18, P0 ;  /* 0x0000001223237208 */ /* 0x000fe20000000000 */
[----:B------:R-:W-:Y:S01]  /*24b0*/  HFMA2.MMA R18, -RZ, RZ, 0.83837890625, -4044 ;  /* 0x3ab5ebe6ff127435 */ /* 0x000fe200000001ff */
[----:B------:R-:W-:Y:S01]  /*24c0*/  FSEL R36, R36, R13, P2 ;  /* 0x0000000d24247208 */ /* 0x000fe20001000000 */
[C---:B------:R-:W-:Y:S01]  /*24d0*/  FFMA.FTZ R13, -R16.reuse, 0.693145751953125, R27 ;  /* 0x3f317200100d7823 */ /* 0x040fe2000001011b */
[----:B------:R-:W-:-:S03]  /*24e0*/  FSETP.NEU.AND P3, PT, R16, 128, PT ;  /* 0x430000001000780b */ /* 0x000fc60003f6d000 */
[C---:B------:R-:W-:Y:S01]  /*24f0*/  FFMA.FTZ R13, -R16.reuse, 1.428606765330187045e-06, R13 ;  /* 0x35bfbe8e100d7823 */ /* 0x040fe2000001010d */
[----:B------:R-:W-:-:S03]  /*2500*/  FSEL R16, R16, 127, P3 ;  /* 0x42fe000010107808 */ /* 0x000fc60001800000 */
[----:B------:R-:W-:-:S04]  /*2510*/  FFMA.FTZ R18, R13, R18, 0.0083824126049876213074 ;  /* 0x3c0956630d127423 */ /* 0x000fc80000010012 */
[C---:B------:R-:W-:Y:S02]  /*2520*/  FFMA.FTZ R54, R13.reuse, R18, 0.041667830199003219604 ;  /* 0x3d2aabe30d367423 */ /* 0x040fe40000010012 */
[----:B------:R-:W0:Y:S02]  /*2530*/  MUFU.EX2 R18, R16 ;  /* 0x0000001000127308 */ /* 0x000e240000000800 */
[----:B------:R-:W-:-:S04]  /*2540*/  FFMA.FTZ R54, R13, R54, 0.16666397452354431152 ;  /* 0x3e2aa9f60d367423 */ /* 0x000fc80000010036 */
[----:B------:R-:W-:-:S04]  /*2550*/  FFMA.FTZ R54, R13, R54, 0.49999994039535522461 ;  /* 0x3efffffe0d367423 */ /* 0x000fc80000010036 */
[----:B------:R-:W-:-:S04]  /*2560*/  FMUL R54, R13, R54 ;  /* 0x000000360d367220 */ /* 0x000fc80000400000 */
[----:B------:R-:W-:Y:S01]  /*2570*/  FFMA.FTZ R13, R13, R54, R13 ;  /* 0x000000360d0d7223 */ /* 0x000fe2000001000d */
[----:B0-----:R-:W-:-:S04]  /*2580*/  FADD R33, R18, -1 ;  /* 0xbf80000012217421 */ /* 0x001fc80000000000 */
[----:B------:R-:W-:Y:S01]  /*2590*/  FFMA.FTZ R13, R18, R13, R33 ;  /* 0x0000000d120d7223 */ /* 0x000fe20000010021 */
[----:B------:R-:W-:-:S04]  /*25a0*/  FMUL R33, R47, 1.4426950216293334961 ;  /* 0x3fb8aa3b2f217820 */ /* 0x000fc80000400000 */
[----:B------:R-:W0:Y:S01]  /*25b0*/  FRND R18, R33 ;  /* 0x0000002100127307 */ /* 0x000e220000201000 */
[----:B------:R-:W-:-:S05]  /*25c0*/  FADD.FTZ R37, |R47|, -RZ ;  /* 0x800000ff2f257221 */ /* 0x000fca0000010200 */
[----:B------:R-:W-:Y:S02]  /*25d0*/  FSETP.GEU.AND P4, PT, R37, 0.40999999642372131348, PT ;  /* 0x3ed1eb852500780b */ /* 0x000fe40003f8e000 */
[C---:B------:R-:W-:Y:S02]  /*25e0*/  FSETP.GT.AND P0, PT, R41.reuse, RZ, PT ;  /* 0x000000ff2900720b */ /* 0x040fe40003f04000 */
[----:B0-----:R-:W-:Y:S02]  /*25f0*/  FSEL R18, R18, RZ, P4 ;  /* 0x000000ff12127208 */ /* 0x001fe40002000000 */
[----:B------:R-:W-:-:S03]  /*2600*/  FSEL R41, R41, R44, P0 ;  /* 0x0000002c29297208 */ /* 0x000fc60000000000 */
[C---:B------:R-:W-:Y:S01]  /*2610*/  FFMA.FTZ R37, -R18.reuse, 0.693145751953125, R47 ;  /* 0x3f31720012257823 */ /* 0x040fe2000001012f */
[----:B------:R-:W-:-:S03]  /*2620*/  FSETP.NEU.AND P0, PT, R18, 128, PT ;  /* 0x430000001200780b */ /* 0x000fc60003f0d000 */
[C---:B------:R-:W-:Y:S01]  /*2630*/  FFMA.FTZ R44, -R18.reuse, 1.428606765330187045e-06, R37 ;  /* 0x35bfbe8e122c7823 */ /* 0x040fe20000010125 */
[----:B------:R-:W-:-:S03]  /*2640*/  FSEL R33, R18, 127, P0 ;  /* 0x42fe000012217808 */ /* 0x000fc60000000000 */
[C---:B------:R-:W-:Y:S01]  /*2650*/  FFMA.FTZ R37, R44.reuse, R5, 0.0083824126049876213074 ;  /* 0x3c0956632c257423 */ /* 0x040fe20000010005 */
[----:B------:R-:W0:Y:S03]  /*2660*/  MUFU.EX2 R18, R33 ;  /* 0x0000002100127308 */ /* 0x000e260000000800 */
[----:B------:R-:W-:-:S04]  /*2670*/  FFMA.FTZ R37, R44, R37, 0.041667830199003219604 ;  /* 0x3d2aabe32c257423 */ /* 0x000fc80000010025 */
[----:B------:R-:W-:Y:S01]  /*2680*/  FFMA.FTZ R37, R44, R37, 0.16666397452354431152 ;  /* 0x3e2aa9f62c257423 */ /* 0x000fe20000010025 */
[----:B------:R-:W-:-:S03]  /*2690*/  FSETP.GT.AND P2, PT, R34, RZ, PT ;  /* 0x000000ff2200720b */ /* 0x000fc60003f44000 */
[----:B------:R-:W-:Y:S01]  /*26a0*/  FFMA.FTZ R37, R44, R37, 0.49999994039535522461 ;  /* 0x3efffffe2c257423 */ /* 0x000fe20000010025 */
[----:B------:R-:W-:-:S03]  /*26b0*/  FSEL R34, R34, R39, P2 ;  /* 0x0000002722227208 */ /* 0x000fc60001000000 */
[----:B------:R-:W-:Y:S01]  /*26c0*/  FMUL R37, R44, R37 ;  /* 0x000000252c257220 */ /* 0x000fe20000400000 */
[----:B0-----:R-:W-:-:S03]  /*26d0*/  FADD R39, R18, -1 ;  /* 0xbf80000012277421 */ /* 0x001fc60000000000 */
[----:B------:R-:W-:-:S04]  /*26e0*/  FFMA.FTZ R37, R44, R37, R44 ;  /* 0x000000252c257223 */ /* 0x000fc8000001002c */
[----:B------:R-:W-:Y:S01]  /*26f0*/  FFMA.FTZ R18, R18, R37, R39 ;  /* 0x0000002512127223 */ /* 0x000fe20000010027 */
[----:B------:R-:W-:-:S06]  /*2700*/  FMUL R39, R43, 1.4426950216293334961 ;  /* 0x3fb8aa3b2b277820 */ /* 0x000fcc0000400000 */
[----:B------:R-:W0:Y:S01]  /*2710*/  FRND R39, R39 ;  /* 0x0000002700277307 */ /* 0x000e220000201000 */
[----:B------:R-:W-:-:S05]  /*2720*/  FADD.FTZ R37, |R43|, -RZ ;  /* 0x800000ff2b257221 */ /* 0x000fca0000010200 */
[----:B------:R-:W-:Y:S02]  /*2730*/  FSETP.GEU.AND P4, PT, R37, 0.40999999642372131348, PT ;  /* 0x3ed1eb852500780b */ /* 0x000fe40003f8e000 */
[----:B------:R-:W-:Y:S02]  /*2740*/  FSETP.GT.AND P2, PT, R21, RZ, PT ;  /* 0x000000ff1500720b */ /* 0x000fe40003f44000 */
[----:B0-----:R-:W-:Y:S02]  /*2750*/  FSEL R44, R39, RZ, P4 ;  /* 0x000000ff272c7208 */ /* 0x001fe40002000000 */
[----:B------:R-:W-:-:S03]  /*2760*/  FSEL R21, R21, R50, P2 ;  /* 0x0000003215157208 */ /* 0x000fc60001000000 */
[----:B------:R-:W-:Y:S01]  /*2770*/  FFMA.FTZ R37, -R44, 0.693145751953125, R43 ;  /* 0x3f3172002c257823 */ /* 0x000fe2000001012b */
[----:B------:R-:W-:-:S03]  /*2780*/  MOV R50, 0x3ab5ebe6 ;  /* 0x3ab5ebe600327802 */ /* 0x000fc60000000f00 */
[----:B------:R-:W-:-:S04]  /*2790*/  FFMA.FTZ R37, -R44, 1.428606765330187045e-06, R37 ;  /* 0x35bfbe8e2c257823 */ /* 0x000fc80000010125 */
[----:B------:R-:W-:-:S04]  /*27a0*/  FFMA.FTZ R50, R37, R50, 0.0083824126049876213074 ;  /* 0x3c09566325327423 */ /* 0x000fc80000010032 */
[----:B------:R-:W-:-:S04]  /*27b0*/  FFMA.FTZ R50, R37, R50, 0.041667830199003219604 ;  /* 0x3d2aabe325327423 */ /* 0x000fc80000010032 */
[----:B------:R-:W-:Y:S01]  /*27c0*/  FFMA.FTZ R50, R37, R50, 0.16666397452354431152 ;  /* 0x3e2aa9f625327423 */ /* 0x000fe20000010032 */
[----:B------:R-:W-:-:S03]  /*27d0*/  FSETP.NEU.AND P6, PT, R44, 128, PT ;  /* 0x430000002c00780b */ /* 0x000fc60003fcd000 */
[----:B------:R-:W-:Y:S01]  /*27e0*/  FFMA.FTZ R50, R37, R50, 0.49999994039535522461 ;  /* 0x3efffffe25327423 */ /* 0x000fe20000010032 */
[----:B------:R-:W-:-:S03]  /*27f0*/  FSEL R44, R44, 127, P6 ;  /* 0x42fe00002c2c7808 */ /* 0x000fc60003000000 */
[----:B------:R-:W-:-:S04]  /*2800*/  FMUL R50, R37, R50 ;  /* 0x0000003225327220 */ /* 0x000fc80000400000 */
[----:B------:R-:W-:Y:S02]  /*2810*/  FFMA.FTZ R50, R37, R50, R37 ;  /* 0x0000003225327223 */ /* 0x000fe40000010025 */
[----:B------:R-:W0:Y:S01]  /*2820*/  MUFU.EX2 R37, R44 ;  /* 0x0000002c00257308 */ /* 0x000e220000000800 */
[----:B------:R-:W-:-:S04]  /*2830*/  FSETP.GT.AND P2, PT, R25, RZ, PT ;  /* 0x000000ff1900720b */ /* 0x000fc80003f44000 */
[----:B------:R-:W-:Y:S01]  /*2840*/  FSEL R46, R25, R46, P2 ;  /* 0x0000002e192e7208 */ /* 0x000fe20001000000 */
[----:B------:R-:W-:Y:S01]  /*2850*/  FMUL R25, R8, 1.4426950216293334961 ;  /* 0x3fb8aa3b08197820 */ /* 0x000fe20000400000 */
[----:B------:R-:W-:-:S05]  /*2860*/  FSETP.NEU.AND P4, PT, R43, RZ, PT ;  /* 0x000000ff2b00720b */ /* 0x000fca0003f8d000 */
[----:B------:R-:W1:Y:S01]  /*2870*/  FRND R25, R25 ;  /* 0x0000001900197307 */ /* 0x000e620000201000 */
[----:B0-----:R-:W-:-:S04]  /*2880*/  FADD R54, R37, -1 ;  /* 0xbf80000025367421 */ /* 0x001fc80000000000 */
[----:B------:R-:W-:Y:S01]  /*2890*/  FFMA.FTZ R50, R37, R50, R54 ;  /* 0x0000003225327223 */ /* 0x000fe20000010036 */
[----:B------:R-:W-:Y:S01]  /*28a0*/  FSETP.GT.AND P5, PT, R44, 128, PT ;  /* 0x430000002c00780b */ /* 0x000fe20003fa4000 */
[----:B------:R-:W-:Y:S02]  /*28b0*/  FADD.FTZ R37, |R8|, -RZ ;  /* 0x800000ff08257221 */ /* 0x000fe40000010200 */
[----:B------:R-:W-:Y:S01]  /*28c0*/  @!P6 FADD R50, R50, R50 ;  /* 0x000000323232e221 */ /* 0x000fe20000000000 */
[----:B------:R-:W-:Y:S02]  /*28d0*/  FSETP.GEU.AND P2, PT, R44, -25, PT ;  /* 0xc1c800002c00780b */ /* 0x000fe40003f4e000 */
[----:B------:R-:W-:Y:S02]  /*28e0*/  FSETP.GEU.AND P6, PT, R37, 0.40999999642372131348, PT ;  /* 0x3ed1eb852500780b */ /* 0x000fe40003fce000 */
[----:B------:R-:W-:Y:S01]  /*28f0*/  FSEL R50, R50, +INF , !P5 ;  /* 0x7f80000032327808 */ /* 0x000fe20006800000 */
[----:B------:R-:W-:Y:S01]  /*2900*/  FADD R44, R43, R43 ;  /* 0x0000002b2b2c7221 */ /* 0x000fe20000000000 */
[----:B-1----:R-:W-:-:S02]  /*2910*/  FSEL R37, R25, RZ, P6 ;  /* 0x000000ff19257208 */ /* 0x002fc40003000000 */
[----:B------:R-:W-:Y:S02]  /*2920*/  @P4 FSEL R44, R50, -1, P2 ;  /* 0xbf800000322c4808 */ /* 0x000fe40001000000 */
[----:B------:R-:W-:-:S04]  /*2930*/  FSETP.GT.AND P2, PT, R43, RZ, PT ;  /* 0x000000ff2b00720b */ /* 0x000fc80003f44000 */
[----:B------:R-:W-:Y:S01]  /*2940*/  FSEL R43, R43, R44, P2 ;  /* 0x0000002c2b2b7208 */ /* 0x000fe20001000000 */
[----:B------:R-:W-:-:S04]  /*2950*/  FFMA.FTZ R44, -R37, 0.693145751953125, R8 ;  /* 0x3f317200252c7823 */ /* 0x000fc80000010108 */
[C---:B------:R-:W-:Y:S01]  /*2960*/  FFMA.FTZ R44, -R37.reuse, 1.428606765330187045e-06, R44 ;  /* 0x35bfbe8e252c7823 */ /* 0x040fe2000001012c */
[----:B------:R-:W-:-:S03]  /*2970*/  FSETP.NEU.AND P2, PT, R37, 128, PT ;  /* 0x430000002500780b */ /* 0x000fc60003f4d000 */
[----:B------:R-:W-:Y:S01]  /*2980*/  FFMA.FTZ R25, R44, R5, 0.0083824126049876213074 ;  /* 0x3c0956632c197423 */ /* 0x000fe20000010005 */
[----:B------:R-:W-:-:S03]  /*2990*/  FSETP.GT.AND P4, PT, R23, RZ, PT ;  /* 0x000000ff1700720b */ /* 0x000fc60003f84000 */
[C---:B------:R-:W-:Y:S01]  /*29a0*/  FFMA.FTZ R39, R44.reuse, R25, 0.041667830199003219604 ;  /* 0x3d2aabe32c277423 */ /* 0x040fe20000010019 */
[----:B------:R-:W-:Y:S02]  /*29b0*/  FSEL R37, R37, 127, P2 ;  /* 0x42fe000025257808 */ /* 0x000fe40001000000 */
[----:B------:R-:W-:Y:S01]  /*29c0*/  FSEL R52, R23, R52, P4 ;  /* 0x0000003417347208 */ /* 0x000fe20002000000 */
[C---:B------:R-:W-:Y:S01]  /*29d0*/  FFMA.FTZ R39, R44.reuse, R39, 0.16666397452354431152 ;  /* 0x3e2aa9f62c277423 */ /* 0x040fe20000010027 */
[----:B------:R-:W-:Y:S01]  /*29e0*/  FMUL R23, R49, 1.4426950216293334961 ;  /* 0x3fb8aa3b31177820 */ /* 0x000fe20000400000 */
[----:B------:R-:W0:Y:S02]  /*29f0*/  MUFU.EX2 R25, R37 ;  /* 0x0000002500197308 */ /* 0x000e240000000800 */
[----:B------:R-:W-:-:S04]  /*2a00*/  FFMA.FTZ R39, R44, R39, 0.49999994039535522461 ;  /* 0x3efffffe2c277423 */ /* 0x000fc80000010027 */
[C---:B------:R-:W-:Y:S02]  /*2a10*/  FMUL R39, R44.reuse, R39 ;  /* 0x000000272c277220 */ /* 0x040fe40000400000 */
[----:B------:R-:W1:Y:S01]  /*2a20*/  FRND R23, R23 ;  /* 0x0000001700177307 */ /* 0x000e620000201000 */
[----:B------:R-:W-:Y:S01]  /*2a30*/  FSETP.NEU.AND P4, PT, R27, RZ, PT ;  /* 0x000000ff1b00720b */ /* 0x000fe20003f8d000 */
[----:B------:R-:W-:Y:S01]  /*2a40*/  FFMA.FTZ R44, R44, R39, R44 ;  /* 0x000000272c2c7223 */ /* 0x000fe2000001002c */
[----:B------:R-:W-:Y:S01]  /*2a50*/  FADD.FTZ R39, |R49|, -RZ ;  /* 0x800000ff31277221 */ /* 0x000fe20000010200 */
[----:B------:R-:W-:Y:S01]  /*2a60*/  @!P3 FADD R13, R13, R13 ;  /* 0x0000000d0d0db221 */ /* 0x000fe20000000000 */
[----:B------:R-:W-:Y:S01]  /*2a70*/  FSETP.GT.AND P3, PT, R16, 128, PT ;  /* 0x430000001000780b */ /* 0x000fe20003f64000 */
[----:B0-----:R-:W-:Y:S02]  /*2a80*/  FADD R50, R25, -1 ;  /* 0xbf80000019327421 */ /* 0x001fe40000000000 */
[----:B------:R-:W-:-:S02]  /*2a90*/  FSETP.GEU.AND P5, PT, R39, 0.40999999642372131348, PT ;  /* 0x3ed1eb852700780b */ /* 0x000fc40003fae000 */
[----:B------:R-:W-:Y:S01]  /*2aa0*/  FSETP.GEU.AND P6, PT, R16, -25, PT ;  /* 0xc1c800001000780b */ /* 0x000fe20003fce000 */
[----:B------:R-:W-:Y:S01]  /*2ab0*/  FFMA.FTZ R25, R25, R44, R50 ;  /* 0x0000002c19197223 */ /* 0x000fe20000010032 */
[----:B------:R-:W-:Y:S02]  /*2ac0*/  FSEL R13, R13, +INF , !P3 ;  /* 0x7f8000000d0d7808 */ /* 0x000fe40005800000 */
[----:B-1----:R-:W-:Y:S01]  /*2ad0*/  FSEL R50, R23, RZ, P5 ;  /* 0x000000ff17327208 */ /* 0x002fe20002800000 */
[----:B------:R-:W-:Y:S01]  /*2ae0*/  FADD R44, R27, R27 ;  /* 0x0000001b1b2c7221 */ /* 0x000fe20000000000 */
[----:B------:R-:W-:Y:S01]  /*2af0*/  HFMA2.MMA R23, -RZ, RZ, 0.83837890625, -4044 ;  /* 0x3ab5ebe6ff177435 */ /* 0x000fe200000001ff */
[----:B------:R-:W-:Y:S02]  /*2b00*/  @P4 FSEL R44, R13, -1, P6 ;  /* 0xbf8000000d2c4808 */ /* 0x000fe40003000000 */
[----:B------:R-:W-:-:S04]  /*2b10*/  FFMA.FTZ R13, -R50, 0.693145751953125, R49 ;  /* 0x3f317200320d7823 */ /* 0x000fc80000010131 */
[----:B------:R-:W-:-:S04]  /*2b20*/  FFMA.FTZ R16, -R50, 1.428606765330187045e-06, R13 ;  /* 0x35bfbe8e32107823 */ /* 0x000fc8000001010d */
[----:B------:R-:W-:Y:S01]  /*2b30*/  FFMA.FTZ R23, R16, R23, 0.0083824126049876213074 ;  /* 0x3c09566310177423 */ /* 0x000fe20000010017 */
[----:B------:R-:W-:-:S03]  /*2b40*/  FSETP.NEU.AND P3, PT, R50, 128, PT ;  /* 0x430000003200780b */ /* 0x000fc60003f6d000 */
[----:B------:R-:W-:Y:S01]  /*2b50*/  FFMA.FTZ R39, R16, R23, 0.041667830199003219604 ;  /* 0x3d2aabe310277423 */ /* 0x000fe20000010017 */
[----:B------:R-:W-:-:S03]  /*2b60*/  FSEL R13, R50, 127, P3 ;  /* 0x42fe0000320d7808 */ /* 0x000fc60001800000 */
[C---:B------:R-:W-:Y:S01]  /*2b70*/  FFMA.FTZ R39, R16.reuse, R39, 0.16666397452354431152 ;  /* 0x3e2aa9f610277423 */ /* 0x040fe20000010027 */
[----:B------:R-:W0:Y:S03]  /*2b80*/  MUFU.EX2 R23, R13 ;  /* 0x0000000d00177308 */ /* 0x000e260000000800 */
[----:B------:R-:W-:-:S04]  /*2b90*/  FFMA.FTZ R39, R16, R39, 0.49999994039535522461 ;  /* 0x3efffffe10277423 */ /* 0x000fc80000010027 */
[----:B------:R-:W-:-:S04]  /*2ba0*/  FMUL R39, R16, R39 ;  /* 0x0000002710277220 */ /* 0x000fc80000400000 */
[----:B------:R-:W-:Y:S01]  /*2bb0*/  FFMA.FTZ R16, R16, R39, R16 ;  /* 0x0000002710107223 */ /* 0x000fe20000010010 */
[----:B------:R-:W-:Y:S01]  /*2bc0*/  FMUL R39, R19, 1.4426950216293334961 ;  /* 0x3fb8aa3b13277820 */ /* 0x000fe20000400000 */
[----:B0-----:R-:W-:-:S05]  /*2bd0*/  FADD R50, R23, -1 ;  /* 0xbf80000017327421 */ /* 0x001fca0000000000 */
[----:B------:R-:W0:Y:S01]  /*2be0*/  FRND R39, R39 ;  /* 0x0000002700277307 */ /* 0x000e220000201000 */
[----:B------:R-:W-:Y:S01]  /*2bf0*/  FFMA.FTZ R16, R23, R16, R50 ;  /* 0x0000001017107223 */ /* 0x000fe20000010032 */
        /* <DEDUP_REMOVED lines=10> */
[----:B------:R-:W-:-:S04]  /*2ca0*/  FFMA.FTZ R44, R23, R44, 0.16666397452354431152 ;  /* 0x3e2aa9f6172c7423 */ /* 0x000fc8000001002c */
[----:B------:R-:W-:Y:S01]  /*2cb0*/  FFMA.FTZ R44, R23, R44, 0.49999994039535522461 ;  /* 0x3efffffe172c7423 */ /* 0x000fe2000001002c */
[----:B------:R-:W-:-:S03]  /*2cc0*/  FSETP.NEU.AND P6, PT, R50, 128, PT ;  /* 0x430000003200780b */ /* 0x000fc60003fcd000 */
[----:B------:R-:W-:-:S04]  /*2cd0*/  FMUL R44, R23, R44 ;  /* 0x0000002c172c7220 */ /* 0x000fc80000400000 */
[----:B------:R-:W-:Y:S01]  /*2ce0*/  FFMA.FTZ R39, R23, R44, R23 ;  /* 0x0000002c17277223 */ /* 0x000fe20000010017 */
[----:B------:R-:W-:-:S04]  /*2cf0*/  FSEL R23, R50, 127, P6 ;  /* 0x42fe000032177808 */ /* 0x000fc80003000000 */
[----:B------:R-:W0:Y:S01]  /*2d00*/  MUFU.EX2 R44, R23 ;  /* 0x00000017002c7308 */ /* 0x000e220000000800 */
[----:B------:R-:W-:Y:S01]  /*2d10*/  FSETP.NEU.AND P4, PT, R49, RZ, PT ;  /* 0x000000ff3100720b */ /* 0x000fe20003f8d000 */
[----:B------:R-:W-:Y:S01]  /*2d20*/  @!P3 FADD R16, R16, R16 ;  /* 0x000000101010b221 */ /* 0x000fe20000000000 */
[C---:B------:R-:W-:Y:S02]  /*2d30*/  FSETP.GT.AND P3, PT, R13.reuse, 128, PT ;  /* 0x430000000d00780b */ /* 0x040fe40003f64000 */
[----:B------:R-:W-:Y:S02]  /*2d40*/  FSETP.GEU.AND P5, PT, R13, -25, PT ;  /* 0xc1c800000d00780b */ /* 0x000fe40003fae000 */
[----:B------:R-:W-:Y:S01]  /*2d50*/  FSEL R16, R16, +INF , !P3 ;  /* 0x7f80000010107808 */ /* 0x000fe20005800000 */
[----:B0-----:R-:W-:-:S04]  /*2d60*/  FADD R13, R44, -1 ;  /* 0xbf8000002c0d7421 */ /* 0x001fc80000000000 */
[----:B------:R-:W-:Y:S01]  /*2d70*/  FFMA.FTZ R39, R44, R39, R13 ;  /* 0x000000272c277223 */ /* 0x000fe2000001000d */
[----:B------:R-:W-:Y:S01]  /*2d80*/  FMUL R13, R20, 1.4426950216293334961 ;  /* 0x3fb8aa3b140d7820 */ /* 0x000fe20000400000 */
[----:B------:R-:W-:Y:S01]  /*2d90*/  FADD R50, R49, R49 ;  /* 0x0000003131327221 */ /* 0x000fe20000000000 */
[----:B------:R-:W-:Y:S02]  /*2da0*/  @P4 FSEL R50, R16, -1, P5 ;  /* 0xbf80000010324808 */ /* 0x000fe40002800000 */
[----:B------:R-:W-:Y:S02]  /*2db0*/  FSETP.NEU.AND P4, PT, R19, RZ, PT ;  /* 0x000000ff1300720b */ /* 0x000fe40003f8d000 */
[----:B------:R-:W0:Y:S01]  /*2dc0*/  FRND R13, R13 ;  /* 0x0000000d000d7307 */ /* 0x000e220000201000 */
[----:B------:R-:W-:Y:S01]  /*2dd0*/  @!P6 FADD R39, R39, R39 ;  /* 0x000000272727e221 */ /* 0x000fe20000000000 */
[C---:B------:R-:W-:Y:S01]  /*2de0*/  FSETP.GT.AND P5, PT, R23.reuse, 128, PT ;  /* 0x430000001700780b */ /* 0x040fe20003fa4000 */
[----:B------:R-:W-:Y:S01]  /*2df0*/  FADD.FTZ R16, |R20|, -RZ ;  /* 0x800000ff14107221 */ /* 0x000fe20000010200 */
[----:B------:R-:W-:-:S02]  /*2e00*/  FSETP.GEU.AND P3, PT, R23, -25, PT ;  /* 0xc1c800001700780b */ /* 0x000fc40003f6e000 */
[----:B------:R-:W-:Y:S02]  /*2e10*/  FSEL R39, R39, +INF , !P5 ;  /* 0x7f80000027277808 */ /* 0x000fe40006800000 */
[----:B------:R-:W-:Y:S01]  /*2e20*/  FSETP.GEU.AND P6, PT, R16, 0.40999999642372131348, PT ;  /* 0x3ed1eb851000780b */ /* 0x000fe20003fce000 */
[----:B------:R-:W-:Y:S02]  /*2e30*/  FADD R44, R19, R19 ;  /* 0x00000013132c7221 */ /* 0x000fe40000000000 */
[----:B------:R-:W-:Y:S02]  /*2e40*/  @P4 FSEL R44, R39, -1, P3 ;  /* 0xbf800000272c4808 */ /* 0x000fe40001800000 */
[----:B0-----:R-:W-:Y:S02]  /*2e50*/  FSEL R39, R13, RZ, P6 ;  /* 0x000000ff0d277208 */ /* 0x001fe40003000000 */
[----:B------:R-:W-:-:S03]  /*2e60*/  FSETP.GT.AND P3, PT, R19, RZ, PT ;  /* 0x000000ff1300720b */ /* 0x000fc60003f64000 */
[----:B------:R-:W-:Y:S01]  /*2e70*/  FFMA.FTZ R16, -R39, 0.693145751953125, R20 ;  /* 0x3f31720027107823 */ /* 0x000fe20000010114 */
[----:B------:R-:W-:Y:S02]  /*2e80*/  FSEL R44, R19, R44, P3 ;  /* 0x0000002c132c7208 */ /* 0x000fe40001800000 */
[C---:B------:R-:W-:Y:S01]  /*2e90*/  FSETP.NEU.AND P3, PT, R39.reuse, 128, PT ;  /* 0x430000002700780b */ /* 0x040fe20003f6d000 */
[----:B------:R-:W-:-:S03]  /*2ea0*/  FFMA.FTZ R16, -R39, 1.428606765330187045e-06, R16 ;  /* 0x35bfbe8e27107823 */ /* 0x000fc60000010110 */
[----:B------:R-:W-:Y:S01]  /*2eb0*/  FSEL R39, R39, 127, P3 ;  /* 0x42fe000027277808 */ /* 0x000fe20001800000 */
[----:B------:R-:W-:-:S03]  /*2ec0*/  FFMA.FTZ R13, R16, R5, 0.0083824126049876213074 ;  /* 0x3c095663100d7423 */ /* 0x000fc60000010005 */
[----:B------:R-:W0:Y:S01]  /*2ed0*/  MUFU.EX2 R23, R39 ;  /* 0x0000002700177308 */ /* 0x000e220000000800 */
[----:B------:R-:W-:-:S04]  /*2ee0*/  FFMA.FTZ R13, R16, R13, 0.041667830199003219604 ;  /* 0x3d2aabe3100d7423 */ /* 0x000fc8000001000d */
[----:B------:R-:W-:Y:S01]  /*2ef0*/  FFMA.FTZ R13, R16, R13, 0.16666397452354431152 ;  /* 0x3e2aa9f6100d7423 */ /* 0x000fe2000001000d */
[----:B------:R-:W-:-:S03]  /*2f00*/  FSETP.NEU.AND P4, PT, R47, RZ, PT ;  /* 0x000000ff2f00720b */ /* 0x000fc60003f8d000 */
[----:B------:R-:W-:Y:S01]  /*2f10*/  FFMA.FTZ R13, R16, R13, 0.49999994039535522461 ;  /* 0x3efffffe100d7423 */ /* 0x000fe2000001000d */
[----:B------:R-:W-:Y:S01]  /*2f20*/  @!P0 FADD R18, R18, R18 ;  /* 0x0000001212128221 */ /* 0x000fe20000000000 */
[----:B------:R-:W-:Y:S02]  /*2f30*/  FSETP.GT.AND P0, PT, R33, 128, PT ;  /* 0x430000002100780b */ /* 0x000fe40003f04000 */
[----:B------:R-:W-:Y:S01]  /*2f40*/  FMUL R13, R16, R13 ;  /* 0x0000000d100d7220 */ /* 0x000fe20000400000 */
[----:B0-----:R-:W-:-:S03]  /*2f50*/  FADD R54, R23, -1 ;  /* 0xbf80000017367421 */ /* 0x001fc60000000000 */
[----:B------:R-:W-:Y:S01]  /*2f60*/  FFMA.FTZ R16, R16, R13, R16 ;  /* 0x0000000d10107223 */ /* 0x000fe20000010010 */
[----:B------:R-:W-:Y:S02]  /*2f70*/  FSETP.GEU.AND P5, PT, R33, -25, PT ;  /* 0xc1c800002100780b */ /* 0x000fe40003fae000 */
[----:B------:R-:W-:Y:S01]  /*2f80*/  FSEL R18, R18, +INF , !P0 ;  /* 0x7f80000012127808 */ /* 0x000fe20004000000 */
[----:B------:R-:W-:Y:S01]  /*2f90*/  FFMA.FTZ R23, R23, R16, R54 ;  /* 0x0000001017177223 */ /* 0x000fe20000010036 */
[----:B------:R-:W-:Y:S02]  /*2fa0*/  FADD R54, R47, R47 ;  /* 0x0000002f2f367221 */ /* 0x000fe40000000000 */
[----:B------:R-:W-:Y:S01]  /*2fb0*/  @P4 FSEL R54, R18, -1, P5 ;  /* 0xbf80000012364808 */ /* 0x000fe20002800000 */
[----:B------:R-:W-:-:S06]  /*2fc0*/  FMUL R18, R22, 1.4426950216293334961 ;  /* 0x3fb8aa3b16127820 */ /* 0x000fcc0000400000 */
[----:B------:R-:W0:Y:S01]  /*2fd0*/  FRND R18, R18 ;  /* 0x0000001200127307 */ /* 0x000e220000201000 */
[----:B------:R-:W-:-:S05]  /*2fe0*/  FADD.FTZ R16, |R22|, -RZ ;  /* 0x800000ff16107221 */ /* 0x000fca0000010200 */
[----:B------:R-:W-:Y:S02]  /*2ff0*/  FSETP.GEU.AND P4, PT, R16, 0.40999999642372131348, PT ;  /* 0x3ed1eb851000780b */ /* 0x000fe40003f8e000 */
[----:B------:R-:W-:Y:S02]  /*3000*/  FSETP.GT.AND P0, PT, R17, RZ, PT ;  /* 0x000000ff1100720b */ /* 0x000fe40003f04000 */
[----:B0-----:R-:W-:Y:S02]  /*3010*/  FSEL R33, R18, RZ, P4 ;  /* 0x000000ff12217208 */ /* 0x001fe40002000000 */
[----:B------:R-:W-:-:S03]  /*3020*/  FSETP.GEU.AND P5, PT, R11, -25, PT ;  /* 0xc1c800000b00780b */ /* 0x000fc60003fae000 */
[----:B------:R-:W-:Y:S01]  /*3030*/  FFMA.FTZ R18, -R33, 0.693145751953125, R22 ;  /* 0x3f31720021127823 */ /* 0x000fe20000010116 */
[----:B------:R-:W-:-:S03]  /*3040*/  FSETP.GT.AND P4, PT, R11, 128, PT ;  /* 0x430000000b00780b */ /* 0x000fc60003f84000 */
[----:B------:R-:W-:Y:S01]  /*3050*/  FFMA.FTZ R11, -R33, 1.428606765330187045e-06, R18 ;  /* 0x35bfbe8e210b7823 */ /* 0x000fe20000010112 */
[----:B------:R-:W-:Y:S01]  /*3060*/  HFMA2.MMA R18, -RZ, RZ, 0.83837890625, -4044 ;  /* 0x3ab5ebe6ff127435 */ /* 0x000fe200000001ff */
[----:B------:R-:W-:Y:S02]  /*3070*/  FSEL R13, R17, R48, P0 ;  /* 0x00000030110d7208 */ /* 0x000fe40000000000 */
[----:B------:R-:W0:Y:S07]  /*3080*/  LDC.64 R16, c[0x0][0x250] ;  /* 0x00009400ff107b82 */ /* 0x000e2e0000000a00 */
[----:B------:R-:W-:-:S04]  /*3090*/  FFMA.FTZ R18, R11, R18, 0.0083824126049876213074 ;  /* 0x3c0956630b127423 */ /* 0x000fc80000010012 */
[----:B------:R-:W-:-:S04]  /*30a0*/  FFMA.FTZ R18, R11, R18, 0.041667830199003219604 ;  /* 0x3d2aabe30b127423 */ /* 0x000fc80000010012 */
[----:B------:R-:W-:-:S04]  /*30b0*/  FFMA.FTZ R18, R11, R18, 0.16666397452354431152 ;  /* 0x3e2aa9f60b127423 */ /* 0x000fc80000010012 */
[----:B------:R-:W-:Y:S01]  /*30c0*/  FFMA.FTZ R18, R11, R18, 0.49999994039535522461 ;  /* 0x3efffffe0b127423 */ /* 0x000fe20000010012 */
[----:B------:R-:W-:-:S03]  /*30d0*/  FSETP.GT.AND P0, PT, R47, RZ, PT ;  /* 0x000000ff2f00720b */ /* 0x000fc60003f04000 */
[----:B------:R-:W-:Y:S01]  /*30e0*/  FMUL R18, R11, R18 ;  /* 0x000000120b127220 */ /* 0x000fe20000400000 */
[----:B0-----:R-:W-:Y:S01]  /*30f0*/  IMAD.WIDE R16, R3, 0x4, R16 ;  /* 0x0000000403107825 */ /* 0x001fe200078e0210 */
[----:B------:R-:W-:-:S03]  /*3100*/  FSEL R47, R47, R54, P0 ;  /* 0x000000362f2f7208 */ /* 0x000fc60000000000 */
[----:B------:R-:W-:Y:S02]  /*3110*/  FFMA.FTZ R54, R11, R18, R11 ;  /* 0x000000120b367223 */ /* 0x000fe4000001000b */
[----:B------:R-:W2:Y:S01]  /*3120*/  LDG.E.EL.128 R16, desc[UR4][R16.64] ;  /* 0x0000000410107981 */ /* 0x000ea2000c2e1d00 */
[----:B------:R-:W-:Y:S01]  /*3130*/  FSETP.GT.AND P0, PT, R49, RZ, PT ;  /* 0x000000ff3100720b */ /* 0x000fe20003f04000 */
[----:B------:R-:W-:Y:S01]  /*3140*/  @!P1 FADD R15, R15, R15 ;  /* 0x0000000f0f0f9221 */ /* 0x000fe20000000000 */
[----:B------:R-:W-:Y:S02]  /*3150*/  FSETP.NEU.AND P1, PT, R29, RZ, PT ;  /* 0x000000ff1d00720b */ /* 0x000fe40003f2d000 */
[----:B------:R-:W-:Y:S02]  /*3160*/  FSEL R48, R49, R50, P0 ;  /* 0x0000003231307208 */ /* 0x000fe40000000000 */
[----:B------:R-:W-:Y:S01]  /*3170*/  FSETP.NEU.AND P0, PT, R33, 128, PT ;  /* 0x430000002100780b */ /* 0x000fe20003f0d000 */
[----:B------:R-:W-:-:S03]  /*3180*/  FMUL R49, R12, 1.4426950216293334961 ;  /* 0x3fb8aa3b0c317820 */ /* 0x000fc60000400000 */
[----:B------:R-:W-:Y:S01]  /*3190*/  FSEL R33, R33, 127, P0 ;  /* 0x42fe000021217808 */ /* 0x000fe20000000000 */
[----:B------:R-:W0:Y:S01]  /*31a0*/  FRND R11, R49 ;  /* 0x00000031000b7307 */ /* 0x000e220000201000 */
[----:B------:R-:W-:Y:S01]  /*31b0*/  FSEL R3, R15, +INF , !P4 ;  /* 0x7f8000000f037808 */ /* 0x000fe20006000000 */
[----:B------:R-:W-:-:S06]  /*31c0*/  FADD R50, R29, R29 ;  /* 0x0000001d1d327221 */ /* 0x000fcc0000000000 */
[----:B------:R-:W1:Y:S01]  /*31d0*/  MUFU.EX2 R15, R33 ;  /* 0x00000021000f7308 */ /* 0x000e620000000800 */
[----:B------:R-:W-:Y:S01]  /*31e0*/  @P1 FSEL R50, R3, -1, P5 ;  /* 0xbf80000003321808 */ /* 0x000fe20002800000 */
[----:B------:R-:W-:-:S05]  /*31f0*/  FADD.FTZ R3, |R12|, -RZ ;  /* 0x800000ff0c037221 */ /* 0x000fca0000010200 */
[----:B------:R-:W-:-:S04]  /*3200*/  FSETP.GEU.AND P5, PT, R3, 0.40999999642372131348, PT ;  /* 0x3ed1eb850300780b */ /* 0x000fc80003fae000 */
[----:B0-----:R-:W-:Y:S01]  /*3210*/  FSEL R11, R11, RZ, P5 ;  /* 0x000000ff0b0b7208 */ /* 0x001fe20002800000 */
[----:B-1----:R-:W-:-:S04]  /*3220*/  FADD R56, R15, -1 ;  /* 0xbf8000000f387421 */ /* 0x002fc80000000000 */
[----:B------:R-:W-:Y:S01]  /*3230*/  FFMA.FTZ R15, R15, R54, R56 ;  /* 0x000000360f0f7223 */ /* 0x000fe20000010038 */
[----:B------:R-:W-:-:S04]  /*3240*/  FFMA.FTZ R54, -R11, 0.693145751953125, R12 ;  /* 0x3f3172000b367823 */ /* 0x000fc8000001010c */
[----:B------:R-:W-:Y:S01]  /*3250*/  FFMA.FTZ R3, -R11, 1.428606765330187045e-06, R54 ;  /* 0x35bfbe8e0b037823 */ /* 0x000fe20000010136 */
[----:B------:R-:W-:-:S05]  /*3260*/  MOV R54, 0x3ab5ebe6 ;  /* 0x3ab5ebe600367802 */ /* 0x000fca0000000f00 */
[----:B------:R-:W-:Y:S01]  /*3270*/  FFMA.FTZ R54, R3, R54, 0.0083824126049876213074 ;  /* 0x3c09566303367423 */ /* 0x000fe20000010036 */
[----:B------:R-:W-:-:S03]  /*3280*/  FSETP.GT.AND P4, PT, R45, RZ, PT ;  /* 0x000000ff2d00720b */ /* 0x000fc60003f84000 */
[----:B------:R-:W-:Y:S01]  /*3290*/  FFMA.FTZ R54, R3, R54, 0.041667830199003219604 ;  /* 0x3d2aabe303367423 */ /* 0x000fe20000010036 */
[----:B------:R-:W-:Y:S02]  /*32a0*/  FSETP.GT.AND P1, PT, R29, RZ, PT ;  /* 0x000000ff1d00720b */ /* 0x000fe40003f24000 */
[----:B------:R-:W-:Y:S01]  /*32b0*/  FSEL R9, R45, R9, P4 ;  /* 0x000000092d097208 */ /* 0x000fe20002000000 */
[----:B------:R-:W-:Y:S01]  /*32c0*/  FFMA.FTZ R54, R3, R54, 0.16666397452354431152 ;  /* 0x3e2aa9f603367423 */ /* 0x000fe20000010036 */
[----:B------:R-:W-:Y:S02]  /*32d0*/  FSETP.NEU.AND P4, PT, R8, RZ, PT ;  /* 0x000000ff0800720b */ /* 0x000fe40003f8d000 */
[----:B------:R-:W-:Y:S01]  /*32e0*/  FSEL R50, R29, R50, P1 ;  /* 0x000000321d327208 */ /* 0x000fe20000800000 */
[----:B------:R-:W-:Y:S01]  /*32f0*/  FFMA.FTZ R54, R3, R54, 0.49999994039535522461 ;  /* 0x3efffffe03367423 */ /* 0x000fe20000010036 */
[----:B------:R-:W-:Y:S01]  /*3300*/  FSETP.NEU.AND P1, PT, R11, 128, PT ;  /* 0x430000000b00780b */ /* 0x000fe20003f2d000 */
[----:B------:R-:W-:Y:S01]  /*3310*/  @!P2 FADD R25, R25, R25 ;  /* 0x000000191919a221 */ /* 0x000fe20000000000 */
[----:B------:R-:W-:Y:S01]  /*3320*/  FSETP.GT.AND P2, PT, R37, 128, PT ;  /* 0x430000002500780b */ /* 0x000fe20003f44000 */
[----:B------:R-:W-:Y:S01]  /*3330*/  FMUL R54, R3, R54 ;  /* 0x0000003603367220 */ /* 0x000fe20000400000 */
[----:B------:R-:W-:-:S02]  /*3340*/  FSEL R11, R11, 127, P1 ;  /* 0x42fe00000b0b7808 */ /* 0x000fc40000800000 */
[----:B------:R-:W-:Y:S02]  /*3350*/  FSETP.GEU.AND P5, PT, R37, -25, PT ;  /* 0xc1c800002500780b */ /* 0x000fe40003fae000 */
[----:B------:R-:W-:Y:S01]  /*3360*/  FSEL R25, R25, +INF , !P2 ;  /* 0x7f80000019197808 */ /* 0x000fe20005000000 */
[----:B------:R-:W0:Y:S01]  /*3370*/  MUFU.EX2 R29, R11 ;  /* 0x0000000b001d7308 */ /* 0x000e220000000800 */
[----:B------:R-:W-:Y:S01]  /*3380*/  FFMA.FTZ R54, R3, R54, R3 ;  /* 0x0000003603367223 */ /* 0x000fe20000010003 */
[----:B------:R-:W-:Y:S01]  /*3390*/  FADD R3, R8, R8 ;  /* 0x0000000808037221 */ /* 0x000fe20000000000 */
[----:B------:R-:W-:Y:S01]  /*33a0*/  @P4 FSEL R3, R25, -1, P5 ;  /* 0xbf80000019034808 */ /* 0x000fe20002800000 */
[----:B------:R-:W-:-:S06]  /*33b0*/  FMUL R25, R10, 1.4426950216293334961 ;  /* 0x3fb8aa3b0a197820 */ /* 0x000fcc0000400000 */
[----:B------:R-:W1:Y:S01]  /*33c0*/  FRND R25, R25 ;  /* 0x0000001900197307 */ /* 0x000e620000201000 */
[----:B------:R-:W-:Y:S01]  /*33d0*/  FADD.FTZ R37, |R10|, -RZ ;  /* 0x800000ff0a257221 */ /* 0x000fe20000010200 */
[----:B0-----:R-:W-:-:S04]  /*33e0*/  FADD R56, R29, -1 ;  /* 0xbf8000001d387421 */ /* 0x001fc80000000000 */
[----:B------:R-:W-:Y:S01]  /*33f0*/  FSETP.GEU.AND P2, PT, R37, 0.40999999642372131348, PT ;  /* 0x3ed1eb852500780b */ /* 0x000fe20003f4e000 */
[----:B------:R-:W-:Y:S01]  /*3400*/  FFMA.FTZ R29, R29, R54, R56 ;  /* 0x000000361d1d7223 */ /* 0x000fe20000010038 */
[----:B------:R-:W-:-:S03]  /*3410*/  FSETP.GEU.AND P5, PT, R11, -25, PT ;  /* 0xc1c800000b00780b */ /* 0x000fc60003fae000 */
[----:B------:R-:W-:Y:S01]  /*3420*/  @!P1 FADD R29, R29, R29 ;  /* 0x0000001d1d1d9221 */ /* 0x000fe20000000000 */
[----:B------:R-:W-:Y:S02]  /*3430*/  FSETP.GT.AND P1, PT, R11, 128, PT ;  /* 0x430000000b00780b */ /* 0x000fe40003f24000 */
[----:B-1----:R-:W-:-:S05]  /*3440*/  FSEL R11, R25, RZ, P2 ;  /* 0x000000ff190b7208 */ /* 0x002fca0001000000 */
[----:B------:R-:W-:Y:S01]  /*3450*/  FFMA.FTZ R54, -R11, 0.693145751953125, R10 ;  /* 0x3f3172000b367823 */ /* 0x000fe2000001010a */
[----:B------:R-:W-:-:S03]  /*3460*/  FSETP.NEU.AND P4, PT, R12, RZ, PT ;  /* 0x000000ff0c00720b */ /* 0x000fc60003f8d000 */
[----:B------:R-:W-:Y:S01]  /*3470*/  FFMA.FTZ R25, -R11, 1.428606765330187045e-06, R54 ;  /* 0x35bfbe8e0b197823 */ /* 0x000fe20000010136 */
[----:B------:R-:W-:Y:S01]  /*3480*/  HFMA2.MMA R54, -RZ, RZ, 0.83837890625, -4044 ;  /* 0x3ab5ebe6ff367435 */ /* 0x000fe200000001ff */
[----:B------:R-:W-:Y:S02]  /*3490*/  FSEL R37, R29, +INF , !P1 ;  /* 0x7f8000001d257808 */ /* 0x000fe40004800000 */
[----:B------:R-:W-:Y:S01]  /*34a0*/  FSETP.NEU.AND P1, PT, R11, 128, PT ;  /* 0x430000000b00780b */ /* 0x000fe20003f2d000 */
[----:B------:R-:W-:-:S03]  /*34b0*/  FADD R29, R12, R12 ;  /* 0x0000000c0c1d7221 */ /* 0x000fc60000000000 */
[----:B------:R-:W-:-:S03]  /*34c0*/  FSEL R11, R11, 127, P1 ;  /* 0x42fe00000b0b7808 */ /* 0x000fc60000800000 */
[----:B------:R-:W-:Y:S01]  /*34d0*/  FFMA.FTZ R54, R25, R54, 0.0083824126049876213074 ;  /* 0x3c09566319367423 */ /* 0x000fe20000010036 */
[----:B------:R-:W-:Y:S02]  /*34e0*/  @P4 FSEL R29, R37, -1, P5 ;  /* 0xbf800000251d4808 */ /* 0x000fe40002800000 */
[----:B------:R-:W0:Y:S01]  /*34f0*/  MUFU.EX2 R37, R11 ;  /* 0x0000000b00257308 */ /* 0x000e220000000800 */
[----:B------:R-:W-:-:S04]  /*3500*/  FFMA.FTZ R54, R25, R54, 0.041667830199003219604 ;  /* 0x3d2aabe319367423 */ /* 0x000fc80000010036 */
[----:B------:R-:W-:-:S04]  /*3510*/  FFMA.FTZ R54, R25, R54, 0.16666397452354431152 ;  /* 0x3e2aa9f619367423 */ /* 0x000fc80000010036 */
[----:B------:R-:W-:-:S04]  /*3520*/  FFMA.FTZ R54, R25, R54, 0.49999994039535522461 ;  /* 0x3efffffe19367423 */ /* 0x000fc80000010036 */
[----:B------:R-:W-:Y:S01]  /*3530*/  FMUL R54, R25, R54 ;  /* 0x0000003619367220 */ /* 0x000fe20000400000 */
[----:B------:R-:W-:Y:S01]  /*3540*/  FMUL R45, R6, 1.4426950216293334961 ;  /* 0x3fb8aa3b062d7820 */ /* 0x000fe20000400000 */
[----:B0-----:R-:W-:Y:S02]  /*3550*/  FADD R56, R37, -1 ;  /* 0xbf80000025387421 */ /* 0x001fe40000000000 */
[----:B------:R-:W-:-:S04]  /*3560*/  FFMA.FTZ R54, R25, R54, R25 ;  /* 0x0000003619367223 */ /* 0x000fc80000010019 */
[----:B------:R-:W-:Y:S02]  /*3570*/  FFMA.FTZ R25, R37, R54, R56 ;  /* 0x0000003625197223 */ /* 0x000fe40000010038 */
[----:B------:R-:W0:Y:S01]  /*3580*/  FRND R37, R45 ;  /* 0x0000002d00257307 */ /* 0x000e220000201000 */
[----:B------:R-:W-:Y:S01]  /*3590*/  FADD.FTZ R49, |R6|, -RZ ;  /* 0x800000ff06317221 */ /* 0x000fe20000010200 */
[----:B------:R-:W-:-:S04]  /*35a0*/  FSETP.GT.AND P2, PT, R8, RZ, PT ;  /* 0x000000ff0800720b */ /* 0x000fc80003f44000 */
[----:B------:R-:W-:Y:S02]  /*35b0*/  FSETP.GEU.AND P5, PT, R49, 0.40999999642372131348, PT ;  /* 0x3ed1eb853100780b */ /* 0x000fe40003fae000 */
[----:B------:R-:W-:Y:S02]  /*35c0*/  FSEL R3, R8, R3, P2 ;  /* 0x0000000308037208 */ /* 0x000fe40001000000 */
[----:B0-----:R-:W-:Y:S02]  /*35d0*/  FSEL R37, R37, RZ, P5 ;  /* 0x000000ff25257208 */ /* 0x001fe40002800000 */
[----:B------:R-:W-:-:S03]  /*35e0*/  MOV R49, 0x3ab5ebe6 ;  /* 0x3ab5ebe600317802 */ /* 0x000fc60000000f00 */
[----:B------:R-:W-:Y:S01]  /*35f0*/  FFMA.FTZ R8, -R37, 0.693145751953125, R6 ;  /* 0x3f31720025087823 */ /* 0x000fe20000010106 */
[----:B------:R-:W-:-:S03]  /*3600*/  FSETP.GT.AND P4, PT, R12, RZ, PT ;  /* 0x000000ff0c00720b */ /* 0x000fc60003f84000 */
[C---:B------:R-:W-:Y:S01]  /*3610*/  FFMA.FTZ R8, -R37.reuse, 1.428606765330187045e-06, R8 ;  /* 0x35bfbe8e25087823 */ /* 0x040fe20000010108 */
[C---:B------:R-:W-:Y:S02]  /*3620*/  FSETP.NEU.AND P2, PT, R37.reuse, 128, PT ;  /* 0x430000002500780b */ /* 0x040fe40003f4d000 */
[----:B------:R-:W-:Y:S01]  /*3630*/  FSEL R29, R12, R29, P4 ;  /* 0x0000001d0c1d7208 */ /* 0x000fe20002000000 */
[----:B------:R-:W-:Y:S01]  /*3640*/  FFMA.FTZ R45, R8, R49, 0.0083824126049876213074 ;  /* 0x3c095663082d7423 */ /* 0x000fe20000010031 */
[----:B------:R-:W-:-:S03]  /*3650*/  FSEL R12, R37, 127, P2 ;  /* 0x42fe0000250c7808 */ /* 0x000fc60001000000 */
[C---:B------:R-:W-:Y:S02]  /*3660*/  FFMA.FTZ R37, R8.reuse, R45, 0.041667830199003219604 ;  /* 0x3d2aabe308257423 */ /* 0x040fe4000001002d */
[----:B------:R-:W0:Y:S02]  /*3670*/  MUFU.EX2 R45, R12 ;  /* 0x0000000c002d7308 */ /* 0x000e240000000800 */
[----:B------:R-:W-:-:S04]  /*3680*/  FFMA.FTZ R37, R8, R37, 0.16666397452354431152 ;  /* 0x3e2aa9f608257423 */ /* 0x000fc80000010025 */
[----:B------:R-:W-:-:S04]  /*3690*/  FFMA.FTZ R37, R8, R37, 0.49999994039535522461 ;  /* 0x3efffffe08257423 */ /* 0x000fc80000010025 */
[----:B------:R-:W-:-:S04]  /*36a0*/  FMUL R37, R8, R37 ;  /* 0x0000002508257220 */ /* 0x000fc80000400000 */
[----:B------:R-:W-:Y:S01]  /*36b0*/  FFMA.FTZ R8, R8, R37, R8 ;  /* 0x0000002508087223 */ /* 0x000fe20000010008 */
[----:B0-----:R-:W-:Y:S01]  /*36c0*/  FADD R54, R45, -1 ;  /* 0xbf8000002d367421 */ /* 0x001fe20000000000 */
[----:B------:R-:W-:-:S03]  /*36d0*/  FMUL R37, R31, 1.4426950216293334961 ;  /* 0x3fb8aa3b1f257820 */ /* 0x000fc60000400000 */
[----:B------:R-:W-:Y:S02]  /*36e0*/  FFMA.FTZ R45, R45, R8, R54 ;  /* 0x000000082d2d7223 */ /* 0x000fe40000010036 */
[----:B------:R-:W0:Y:S01]  /*36f0*/  FRND R8, R37 ;  /* 0x0000002500087307 */ /* 0x000e220000201000 */
[----:B------:R-:W-:Y:S01]  /*3700*/  FADD.FTZ R49, |R31|, -RZ ;  /* 0x800000ff1f317221 */ /* 0x000fe20000010200 */
[----:B------:R-:W-:-:S04]  /*3710*/  FSETP.NEU.AND P4, PT, R10, RZ, PT ;  /* 0x000000ff0a00720b */ /* 0x000fc80003f8d000 */
[----:B------:R-:W-:Y:S01]  /*3720*/  FSETP.GEU.AND P5, PT, R49, 0.40999999642372131348, PT ;  /* 0x3ed1eb853100780b */ /* 0x000fe20003fae000 */
[----:B------:R-:W-:Y:S01]  /*3730*/  @!P1 FADD R25, R25, R25 ;  /* 0x0000001919199221 */ /* 0x000fe20000000000 */
[C---:B------:R-:W-:Y:S02]  /*3740*/  FSETP.GT.AND P1, PT, R11.reuse, 128, PT ;  /* 0x430000000b00780b */ /* 0x040fe40003f24000 */
[----:B------:R-:W-:Y:S02]  /*3750*/  FSETP.GEU.AND P6, PT, R11, -25, PT ;  /* 0xc1c800000b00780b */ /* 0x000fe40003fce000 */
[----:B0-----:R-:W-:Y:S02]  /*3760*/  FSEL R8, R8, RZ, P5 ;  /* 0x000000ff08087208 */ /* 0x001fe40002800000 */
[----:B------:R-:W-:-:S03]  /*3770*/  FSEL R25, R25, +INF , !P1 ;  /* 0x7f80000019197808 */ /* 0x000fc60004800000 */
[----:B------:R-:W-:Y:S01]  /*3780*/  FFMA.FTZ R11, -R8, 0.693145751953125, R31 ;  /* 0x3f317200080b7823 */ /* 0x000fe2000001011f */
[----:B------:R-:W-:-:S03]  /*3790*/  FADD R49, R10, R10 ;  /* 0x0000000a0a317221 */ /* 0x000fc60000000000 */
[----:B------:R-:W-:Y:S01]  /*37a0*/  FFMA.FTZ R54, -R8, 1.428606765330187045e-06, R11 ;  /* 0x35bfbe8e08367823 */ /* 0x000fe2000001010b */
[----:B------:R-:W-:Y:S02]  /*37b0*/  @P4 FSEL R49, R25, -1, P6 ;  /* 0xbf80000019314808 */ /* 0x000fe40003000000 */
[----:B------:R-:W-:Y:S01]  /*37c0*/  FSETP.GT.AND P1, PT, R10, RZ, PT ;  /* 0x000000ff0a00720b */ /* 0x000fe20003f24000 */
[----:B------:R-:W-:Y:S01]  /*37d0*/  FFMA.FTZ R11, R54, R5, 0.0083824126049876213074 ;  /* 0x3c095663360b7423 */ /* 0x000fe20000010005 */
[----:B------:R-:W-:Y:S01]  /*37e0*/  FSETP.NEU.AND P4, PT, R6, RZ, PT ;  /* 0x000000ff0600720b */ /* 0x000fe20003f8d000 */
[----:B------:R-:W-:Y:S01]  /*37f0*/  @!P2 FADD R45, R45, R45 ;  /* 0x0000002d2d2da221 */ /* 0x000fe20000000000 */
[----:B------:R-:W-:Y:S01]  /*3800*/  FSEL R37, R10, R49, P1 ;  /* 0x000000310a257208 */ /* 0x000fe20000800000 */
[----:B------:R-:W-:Y:S01]  /*3810*/  FFMA.FTZ R11, R54, R11, 0.041667830199003219604 ;  /* 0x3d2aabe3360b7423 */ /* 0x000fe2000001000b */
[----:B------:R-:W-:-:S03]  /*3820*/  FSETP.GT.AND P1, PT, R12, 128, PT ;  /* 0x430000000c00780b */ /* 0x000fc60003f24000 */
[----:B------:R-:W-:Y:S01]  /*3830*/  FFMA.FTZ R25, R54, R11, 0.16666397452354431152 ;  /* 0x3e2aa9f636197423 */ /* 0x000fe2000001000b */
[----:B------:R-:W-:Y:S02]  /*3840*/  FSEL R45, R45, +INF , !P1 ;  /* 0x7f8000002d2d7808 */ /* 0x000fe40004800000 */
[----:B------:R-:W-:Y:S01]  /*3850*/  FSETP.NEU.AND P1, PT, R22, RZ, PT ;  /* 0x000000ff1600720b */ /* 0x000fe20003f2d000 */
[----:B------:R-:W-:Y:S01]  /*3860*/  FFMA.FTZ R25, R54, R25, 0.49999994039535522461 ;  /* 0x3efffffe36197423 */ /* 0x000fe20000010019 */
[----:B------:R-:W-:Y:S01]  /*3870*/  FSETP.GEU.AND P2, PT, R12, -25, PT ;  /* 0xc1c800000c00780b */ /* 0x000fe20003f4e000 */
[----:B------:R-:W-:Y:S01]  /*3880*/  @!P0 FADD R15, R15, R15 ;  /* 0x0000000f0f0f8221 */ /* 0x000fe20000000000 */
[----:B------:R-:W-:Y:S01]  /*3890*/  FADD R11, R6, R6 ;  /* 0x00000006060b7221 */ /* 0x000fe20000000000 */
[----:B------:R-:W-:Y:S01]  /*38a0*/  FSETP.GT.AND P0, PT, R33, 128, PT ;  /* 0x430000002100780b */ /* 0x000fe20003f04000 */
[----:B------:R-:W-:Y:S01]  /*38b0*/  FMUL R25, R54, R25 ;  /* 0x0000001936197220 */ /* 0x000fe20000400000 */
[----:B------:R-:W-:-:S02]  /*38c0*/  @P4 FSEL R11, R45, -1, P2 ;  /* 0xbf8000002d0b4808 */ /* 0x000fc40001000000 */
[----:B------:R-:W-:Y:S01]  /*38d0*/  FSETP.NEU.AND P2, PT, R20, RZ, PT ;  /* 0x000000ff1400720b */ /* 0x000fe20003f4d000 */
[----:B------:R-:W-:Y:S01]  /*38e0*/  @!P3 FADD R23, R23, R23 ;  /* 0x000000171717b221 */ /* 0x000fe20000000000 */
[----:B------:R-:W-:Y:S02]  /*38f0*/  FSETP.GEU.AND P4, PT, R33, -25, PT ;  /* 0xc1c800002100780b */ /* 0x000fe40003f8e000 */
[----:B------:R-:W-:Y:S01]  /*3900*/  FSEL R15, R15, +INF , !P0 ;  /* 0x7f8000000f0f7808 */ /* 0x000fe20004000000 */
[----:B------:R-:W-:Y:S01]  /*3910*/  FFMA.FTZ R10, R54, R25, R54 ;  /* 0x00000019360a7223 */ /* 0x000fe20000010036 */
[----:B------:R-:W-:Y:S01]  /*3920*/  FSETP.GT.AND P0, PT, R39, 128, PT ;  /* 0x430000002700780b */ /* 0x000fe20003f04000 */
[----:B------:R-:W-:Y:S01]  /*3930*/  FMUL R12, R30, 1.4426950216293334961 ;  /* 0x3fb8aa3b1e0c7820 */ /* 0x000fe20000400000 */
[----:B------:R-:W-:Y:S01]  /*3940*/  FADD R25, R22, R22 ;  /* 0x0000001616197221 */ /* 0x000fe20000000000 */
[----:B------:R-:W-:Y:S02]  /*3950*/  @P1 FSEL R25, R15, -1, P4 ;  /* 0xbf8000000f191808 */ /* 0x000fe40002000000 */
[----:B------:R-:W-:-:S02]  /*3960*/  FSEL R15, R23, +INF , !P0 ;  /* 0x7f800000170f7808 */ /* 0x000fc40004000000 */
[----:B------:R-:W0:Y:S01]  /*3970*/  FRND R23, R12 ;  /* 0x0000000c00177307 */ /* 0x000e220000201000 */
[----:B------:R-:W-:Y:S01]  /*3980*/  FSETP.GEU.AND P4, PT, R39, -25, PT ;  /* 0xc1c800002700780b */ /* 0x000fe20003f8e000 */
[----:B------:R-:W-:Y:S01]  /*3990*/  FADD R33, R20, R20 ;  /* 0x0000001414217221 */ /* 0x000fe20000000000 */
[----:B------:R-:W-:Y:S02]  /*39a0*/  FSETP.GT.AND P1, PT, R22, RZ, PT ;  /* 0x000000ff1600720b */ /* 0x000fe40003f24000 */
[----:B------:R-:W-:Y:S01]  /*39b0*/  @P2 FSEL R33, R15, -1, P4 ;  /* 0xbf8000000f212808 */ /* 0x000fe20002000000 */
[----:B------:R-:W-:Y:S01]  /*39c0*/  FADD.FTZ R15, |R30|, -RZ ;  /* 0x800000ff1e0f7221 */ /* 0x000fe20000010200 */
[----:B------:R-:W-:Y:S01]  /*39d0*/  FSEL R22, R22, R25, P1 ;  /* 0x0000001916167208 */ /* 0x000fe20000800000 */
[----:B------:R-:W-:Y:S01]  /*39e0*/  FMUL R25, R42, 1.4426950216293334961 ;  /* 0x3fb8aa3b2a197820 */ /* 0x000fe20000400000 */
[----:B------:R-:W-:Y:S02]  /*39f0*/  FADD R47, -R27, R47 ;  /* 0x0000002f1b2f7221 */ /* 0x000fe40000000100 */
[----:B------:R-:W-:-:S02]  /*3a00*/  FSETP.GEU.AND P1, PT, R15, 0.40999999642372131348, PT ;  /* 0x3ed1eb850f00780b */ /* 0x000fc40003f2e000 */
[----:B------:R-:W-:Y:S02]  /*3a10*/  FSETP.GT.AND P0, PT, R20, RZ, PT ;  /* 0x000000ff1400720b */ /* 0x000fe40003f04000 */
[----:B0-----:R-:W-:Y:S01]  /*3a20*/  FSEL R23, R23, RZ, P1 ;  /* 0x000000ff17177208 */ /* 0x001fe20000800000 */
[----:B------:R-:W0:Y:S01]  /*3a30*/  FRND R25, R25 ;  /* 0x0000001900197307 */ /* 0x000e220000201000 */
[----:B------:R-:W-:Y:S01]  /*3a40*/  FADD.FTZ R15, |R42|, -RZ ;  /* 0x800000ff2a0f7221 */ /* 0x000fe20000010200 */
[----:B------:R-:W-:Y:S01]  /*3a50*/  FADD R12, -R37, R22 ;  /* 0x00000016250c7221 */ /* 0x000fe20000000100 */
[----:B------:R-:W-:Y:S01]  /*3a60*/  FSEL R54, R20, R33, P0 ;  /* 0x0000002114367208 */ /* 0x000fe20000000000 */
[----:B------:R-:W-:Y:S01]  /*3a70*/  FFMA.FTZ R22, -R23, 0.693145751953125, R30 ;  /* 0x3f31720017167823 */ /* 0x000fe2000001011e */
[----:B------:R-:W-:Y:S01]  /*3a80*/  FADD R20, -R43, R52 ;  /* 0x000000342b147221 */ /* 0x000fe20000000100 */
[----:B------:R-:W-:Y:S02]  /*3a90*/  FSETP.GEU.AND P0, PT, R15, 0.40999999642372131348, PT ;  /* 0x3ed1eb850f00780b */ /* 0x000fe40003f0e000 */
[----:B------:R-:W-:Y:S01]  /*3aa0*/  FFMA.FTZ R22, -R23, 1.428606765330187045e-06, R22 ;  /* 0x35bfbe8e17167823 */ /* 0x000fe20000010116 */
[----:B------:R-:W-:-:S03]  /*3ab0*/  FADD R15, -R29, R54 ;  /* 0x000000361d0f7221 */ /* 0x000fc60000000100 */
[----:B------:R-:W-:Y:S01]  /*3ac0*/  FFMA.FTZ R33, R22, R5, 0.0083824126049876213074 ;  /* 0x3c09566316217423 */ /* 0x000fe20000010005 */
[----:B--2---:R-:W-:Y:S01]  /*3ad0*/  FFMA R27, R16, R47, R27 ;  /* 0x0000002f101b7223 */ /* 0x004fe2000000001b */
[----:B------:R-:W-:Y:S01]  /*3ae0*/  FMUL R47, R28, 1.4426950216293334961 ;  /* 0x3fb8aa3b1c2f7820 */ /* 0x000fe20000400000 */
[----:B------:R-:W-:Y:S01]  /*3af0*/  FFMA R12, R16, R12, R37 ;  /* 0x0000000c100c7223 */ /* 0x000fe20000000025 */
[----:B------:R-:W-:-:S04]  /*3b00*/  FMUL R37, R40, 1.4426950216293334961 ;  /* 0x3fb8aa3b28257820 */ /* 0x000fc80000400000 */
[----:B------:R-:W1:Y:S01]  /*3b10*/  FRND R47, R47 ;  /* 0x0000002f002f7307 */ /* 0x000e620000201000 */
[C---:B------:R-:W-:Y:S01]  /*3b20*/  FFMA R20, R16.reuse, R20, R43 ;  /* 0x0000001410147223 */ /* 0x040fe2000000002b */
[----:B------:R-:W-:Y:S01]  /*3b30*/  FFMA R15, R16, R15, R29 ;  /* 0x0000000f100f7223 */ /* 0x000fe2000000001d */
[----:B------:R-:W-:Y:S01]  /*3b40*/  FADD.FTZ R16, |R28|, -RZ ;  /* 0x800000ff1c107221 */ /* 0x000fe20000010200 */
[----:B------:R-:W-:-:S04]  /*3b50*/  FFMA.FTZ R33, R22, R33, 0.041667830199003219604 ;  /* 0x3d2aabe316217423 */ /* 0x000fc80000010021 */
[----:B------:R-:W2:Y:S01]  /*3b60*/  FRND R37, R37 ;  /* 0x0000002500257307 */ /* 0x000ea20000201000 */
[----:B0-----:R-:W-:Y:S02]  /*3b70*/  FSEL R25, R25, RZ, P0 ;  /* 0x000000ff19197208 */ /* 0x001fe40000000000 */
[----:B------:R-:W-:Y:S01]  /*3b80*/  FSETP.GEU.AND P0, PT, R16, 0.40999999642372131348, PT ;  /* 0x3ed1eb851000780b */ /* 0x000fe20003f0e000 */
[----:B------:R-:W-:Y:S01]  /*3b90*/  FADD.FTZ R16, |R40|, -RZ ;  /* 0x800000ff28107221 */ /* 0x000fe20000010200 */
[C---:B------:R-:W-:Y:S02]  /*3ba0*/  FFMA.FTZ R33, R22.reuse, R33, 0.16666397452354431152 ;  /* 0x3e2aa9f616217423 */ /* 0x040fe40000010021 */
[----:B-1----:R-:W-:Y:S02]  /*3bb0*/  FSEL R47, R47, RZ, P0 ;  /* 0x000000ff2f2f7208 */ /* 0x002fe40000000000 */
[----:B------:R-:W-:Y:S01]  /*3bc0*/  FFMA.FTZ R33, R22, R33, 0.49999994039535522461 ;  /* 0x3efffffe16217423 */ /* 0x000fe20000010021 */
[----:B------:R-:W-:-:S03]  /*3bd0*/  FSETP.GEU.AND P0, PT, R16, 0.40999999642372131348, PT ;  /* 0x3ed1eb851000780b */ /* 0x000fc60003f0e000 */
[C---:B------:R-:W-:Y:S01]  /*3be0*/  FMUL R33, R22.reuse, R33 ;  /* 0x0000002116217220 */ /* 0x040fe20000400000 */
[----:B--2---:R-:W-:Y:S01]  /*3bf0*/  FSEL R37, R37, RZ, P0 ;  /* 0x000000ff25257208 */ /* 0x004fe20000000000 */
[----:B------:R-:W-:Y:S02]  /*3c00*/  FFMA.FTZ R16, -R47, 0.693145751953125, R28 ;  /* 0x3f3172002f107823 */ /* 0x000fe4000001011c */
[----:B------:R-:W-:Y:S01]  /*3c10*/  FFMA.FTZ R43, R22, R33, R22 ;  /* 0x00000021162b7223 */ /* 0x000fe20000010016 */
[C---:B------:R-:W-:Y:S01]  /*3c20*/  FMUL R33, R24.reuse, 1.4426950216293334961 ;  /* 0x3fb8aa3b18217820 */ /* 0x040fe20000400000 */
[----:B------:R-:W-:Y:S01]  /*3c30*/  FFMA.FTZ R22, -R37, 0.693145751953125, R40 ;  /* 0x3f31720025167823 */ /* 0x000fe20000010128 */
[----:B------:R-:W-:Y:S01]  /*3c40*/  FFMA.FTZ R16, -R47, 1.428606765330187045e-06, R16 ;  /* 0x35bfbe8e2f107823 */ /* 0x000fe20000010110 */
[----:B------:R-:W-:Y:S02]  /*3c50*/  FADD.FTZ R39, |R24|, -RZ ;  /* 0x800000ff18277221 */ /* 0x000fe40000010200 */
[----:B------:R-:W-:Y:S01]  /*3c60*/  FFMA.FTZ R22, -R37, 1.428606765330187045e-06, R22 ;  /* 0x35bfbe8e25167823 */ /* 0x000fe20000010116 */
[-C--:B------:R-:W-:Y:S01]  /*3c70*/  FFMA.FTZ R45, R16, R5.reuse, 0.0083824126049876213074 ;  /* 0x3c095663102d7423 */ /* 0x080fe20000010005 */
[----:B------:R-:W0:Y:S01]  /*3c80*/  FRND R33, R33 ;  /* 0x0000002100217307 */ /* 0x000e220000201000 */
[----:B------:R-:W-:Y:S01]  /*3c90*/  FSETP.GEU.AND P0, PT, R39, 0.40999999642372131348, PT ;  /* 0x3ed1eb852700780b */ /* 0x000fe20003f0e000 */
[----:B------:R-:W-:Y:S01]  /*3ca0*/  FFMA.FTZ R39, R22, R5, 0.0083824126049876213074 ;  /* 0x3c09566316277423 */ /* 0x000fe20000010005 */
[----:B------:R-:W-:-:S03]  /*3cb0*/  FFMA.FTZ R45, R16, R45, 0.041667830199003219604 ;  /* 0x3d2aabe3102d7423 */ /* 0x000fc6000001002d */
[----:B------:R-:W-:Y:S01]  /*3cc0*/  FFMA.FTZ R39, R22, R39, 0.041667830199003219604 ;  /* 0x3d2aabe316277423 */ /* 0x000fe20000010027 */
[----:B------:R-:W-:-:S03]  /*3cd0*/  FFMA.FTZ R45, R16, R45, 0.16666397452354431152 ;  /* 0x3e2aa9f6102d7423 */ /* 0x000fc6000001002d */
[----:B------:R-:W-:Y:S01]  /*3ce0*/  FFMA.FTZ R39, R22, R39, 0.16666397452354431152 ;  /* 0x3e2aa9f616277423 */ /* 0x000fe20000010027 */
[----:B------:R-:W-:-:S03]  /*3cf0*/  FFMA.FTZ R45, R16, R45, 0.49999994039535522461 ;  /* 0x3efffffe102d7423 */ /* 0x000fc6000001002d */
[----:B------:R-:W-:Y:S01]  /*3d00*/  FFMA.FTZ R39, R22, R39, 0.49999994039535522461 ;  /* 0x3efffffe16277423 */ /* 0x000fe20000010027 */
[----:B0-----:R-:W-:Y:S01]  /*3d10*/  FSEL R33, R33, RZ, P0 ;  /* 0x000000ff21217208 */ /* 0x001fe20000000000 */
[----:B------:R-:W-:Y:S02]  /*3d20*/  FMUL R45, R16, R45 ;  /* 0x0000002d102d7220 */ /* 0x000fe40000400000 */
[----:B------:R-:W-:Y:S02]  /*3d30*/  FMUL R39, R22, R39 ;  /* 0x0000002716277220 */ /* 0x000fe40000400000 */
[----:B------:R-:W-:Y:S01]  /*3d40*/  FFMA.FTZ R45, R16, R45, R16 ;  /* 0x0000002d102d7223 */ /* 0x000fe20000010010 */
[C---:B------:R-:W-:Y:S01]  /*3d50*/  FFMA.FTZ R16, -R33.reuse, 0.693145751953125, R24 ;  /* 0x3f31720021107823 */ /* 0x040fe20000010118 */
[----:B------:R-:W-:Y:S01]  /*3d60*/  FFMA.FTZ R39, R22, R39, R22 ;  /* 0x0000002716277223 */ /* 0x000fe20000010016 */
[----:B------:R-:W-:Y:S02]  /*3d70*/  FADD.FTZ R22, |R4|, -RZ ;  /* 0x800000ff04167221 */ /* 0x000fe40000010200 */
[----:B------:R-:W-:-:S03]  /*3d80*/  FFMA.FTZ R16, -R33, 1.428606765330187045e-06, R16 ;  /* 0x35bfbe8e21107823 */ /* 0x000fc60000010110 */
[----:B------:R-:W-:Y:S01]  /*3d90*/  FSETP.GEU.AND P0, PT, R22, 0.40999999642372131348, PT ;  /* 0x3ed1eb851600780b */ /* 0x000fe20003f0e000 */
[----:B------:R-:W-:Y:S01]  /*3da0*/  FFMA.FTZ R49, R16, R5, 0.0083824126049876213074 ;  /* 0x3c09566310317423 */ /* 0x000fe20000010005 */
[----:B------:R-:W-:-:S03]  /*3db0*/  FMUL R22, R4, 1.4426950216293334961 ;  /* 0x3fb8aa3b04167820 */ /* 0x000fc60000400000 */
[----:B------:R-:W-:-:S03]  /*3dc0*/  FFMA.FTZ R49, R16, R49, 0.041667830199003219604 ;  /* 0x3d2aabe310317423 */ /* 0x000fc60000010031 */
[----:B------:R-:W0:Y:S01]  /*3dd0*/  FRND R22, R22 ;  /* 0x0000001600167307 */ /* 0x000e220000201000 */
[----:B------:R-:W-:-:S04]  /*3de0*/  FFMA.FTZ R49, R16, R49, 0.16666397452354431152 ;  /* 0x3e2aa9f610317423 */ /* 0x000fc80000010031 */
[----:B------:R-:W-:Y:S01]  /*3df0*/  FFMA.FTZ R49, R16, R49, 0.49999994039535522461 ;  /* 0x3efffffe10317423 */ /* 0x000fe20000010031 */
[----:B------:R-:W-:-:S03]  /*3e00*/  FADD R9, -R36, R9 ;  /* 0x0000000924097221 */ /* 0x000fc60000000100 */
[C---:B------:R-:W-:Y:S01]  /*3e10*/  FMUL R49, R16.reuse, R49 ;  /* 0x0000003110317220 */ /* 0x040fe20000400000 */
[----:B------:R-:W-:Y:S01]  /*3e20*/  FFMA R36, R17, R9, R36 ;  /* 0x0000000911247223 */ /* 0x000fe20000000024 */
[----:B------:R-:W-:Y:S02]  /*3e30*/  FADD R46, -R41, R46 ;  /* 0x0000002e292e7221 */ /* 0x000fe40000000100 */
[----:B------:R-:W-:Y:S01]  /*3e40*/  FFMA.FTZ R49, R16, R49, R16 ;  /* 0x0000003110317223 */ /* 0x000fe20000010010 */
[----:B------:R-:W-:Y:S01]  /*3e50*/  FADD.FTZ R16, |R38|, -RZ ;  /* 0x800000ff26107221 */ /* 0x000fe20000010200 */
[----:B0-----:R-:W-:Y:S01]  /*3e60*/  FSEL R9, R22, RZ, P0 ;  /* 0x000000ff16097208 */ /* 0x001fe20000000000 */
[----:B------:R-:W-:-:S03]  /*3e70*/  FFMA R41, R18, R46, R41 ;  /* 0x0000002e12297223 */ /* 0x000fc60000000029 */
[----:B------:R-:W-:Y:S01]  /*3e80*/  FSETP.GEU.AND P0, PT, R16, 0.40999999642372131348, PT ;  /* 0x3ed1eb851000780b */ /* 0x000fe20003f0e000 */
[----:B------:R-:W-:Y:S01]  /*3e90*/  FFMA.FTZ R46, -R9, 0.693145751953125, R4 ;  /* 0x3f317200092e7823 */ /* 0x000fe20000010104 */
[----:B------:R-:W-:-:S03]  /*3ea0*/  FMUL R16, R38, 1.4426950216293334961 ;  /* 0x3fb8aa3b26107820 */ /* 0x000fc60000400000 */
[----:B------:R-:W-:-:S03]  /*3eb0*/  FFMA.FTZ R46, -R9, 1.428606765330187045e-06, R46 ;  /* 0x35bfbe8e092e7823 */ /* 0x000fc6000001012e */
[----:B------:R-:W0:Y:S01]  /*3ec0*/  FRND R16, R16 ;  /* 0x0000001000107307 */ /* 0x000e220000201000 */
[----:B------:R-:W-:-:S04]  /*3ed0*/  FFMA.FTZ R51, R46, R5, 0.0083824126049876213074 ;  /* 0x3c0956632e337423 */ /* 0x000fc80000010005 */
[----:B------:R-:W-:-:S04]  /*3ee0*/  FFMA.FTZ R51, R46, R51, 0.041667830199003219604 ;  /* 0x3d2aabe32e337423 */ /* 0x000fc80000010033 */
[----:B------:R-:W-:-:S04]  /*3ef0*/  FFMA.FTZ R51, R46, R51, 0.16666397452354431152 ;  /* 0x3e2aa9f62e337423 */ /* 0x000fc80000010033 */
[----:B------:R-:W-:Y:S01]  /*3f00*/  FFMA.FTZ R53, R46, R51, 0.49999994039535522461 ;  /* 0x3efffffe2e357423 */ /* 0x000fe20000010033 */
[----:B0-----:R-:W-:Y:S01]  /*3f10*/  FSEL R51, R16, RZ, P0 ;  /* 0x000000ff10337208 */ /* 0x001fe20000000000 */
[----:B------:R-:W-:-:S04]  /*3f20*/  FFMA.FTZ R52, -R25, 0.693145751953125, R42 ;  /* 0x3f31720019347823 */ /* 0x000fc8000001012a */
[----:B------:R-:W-:Y:S01]  /*3f30*/  FFMA.FTZ R22, -R51, 0.693145751953125, R38 ;  /* 0x3f31720033167823 */ /* 0x000fe20000010126 */
[----:B------:R-:W-:Y:S01]  /*3f40*/  FFMA.FTZ R52, -R25, 1.428606765330187045e-06, R52 ;  /* 0x35bfbe8e19347823 */ /* 0x000fe20000010134 */
[C---:B------:R-:W-:Y:S02]  /*3f50*/  FSETP.NEU.AND P4, PT, R51.reuse, 128, PT ;  /* 0x430000003300780b */ /* 0x040fe40003f8d000 */
[C---:B------:R-:W-:Y:S01]  /*3f60*/  FFMA.FTZ R22, -R51.reuse, 1.428606765330187045e-06, R22 ;  /* 0x35bfbe8e33167823 */ /* 0x040fe20000010116 */
[-C--:B------:R-:W-:Y:S01]  /*3f70*/  FFMA.FTZ R29, R52, R5.reuse, 0.0083824126049876213074 ;  /* 0x3c095663341d7423 */ /* 0x080fe20000010005 */
[----:B------:R-:W-:Y:S02]  /*3f80*/  FSEL R16, R51, 127, P4 ;  /* 0x42fe000033107808 */ /* 0x000fe40002000000 */
[----:B------:R-:W-:-:S04]  /*3f90*/  FFMA.FTZ R5, R22, R5, 0.0083824126049876213074 ;  /* 0x3c09566316057423 */ /* 0x000fc80000010005 */
[C---:B------:R-:W-:Y:S02]  /*3fa0*/  FFMA.FTZ R51, R22.reuse, R5, 0.041667830199003219604 ;  /* 0x3d2aabe316337423 */ /* 0x040fe40000010005 */
[----:B------:R-:W0:Y:S02]  /*3fb0*/  MUFU.EX2 R5, R16 ;  /* 0x0000001000057308 */ /* 0x000e240000000800 */
[----:B------:R-:W-:Y:S01]  /*3fc0*/  FFMA.FTZ R51, R22, R51, 0.16666397452354431152 ;  /* 0x3e2aa9f616337423 */ /* 0x000fe20000010033 */
[----:B------:R-:W-:-:S03]  /*3fd0*/  FADD R21, -R34, R21 ;  /* 0x0000001522157221 */ /* 0x000fc60000000100 */
[C---:B------:R-:W-:Y:S01]  /*3fe0*/  FFMA.FTZ R51, R22.reuse, R51, 0.49999994039535522461 ;  /* 0x3efffffe16337423 */ /* 0x040fe20000010033 */
[----:B------:R-:W-:Y:S01]  /*3ff0*/  FSETP.NEU.AND P3, PT, R25, 128, PT ;  /* 0x430000001900780b */ /* 0x000fe20003f6d000 */
[----:B------:R-:W-:Y:S02]  /*4000*/  FFMA R21, R17, R21, R34 ;  /* 0x0000001511157223 */ /* 0x000fe40000000022 */
[----:B------:R-:W-:Y:S01]  /*4010*/  FMUL R51, R22, R51 ;  /* 0x0000003316337220 */ /* 0x000fe20000400000 */
[----:B------:R-:W-:-:S03]  /*4020*/  FSEL R25, R25, 127, P3 ;  /* 0x42fe000019197808 */ /* 0x000fc60001800000 */
[----:B------:R-:W-:Y:S01]  /*4030*/  FFMA.FTZ R22, R22, R51, R22 ;  /* 0x0000003316167223 */ /* 0x000fe20000010016 */
[----:B0-----:R-:W-:Y:S01]  /*4040*/  FADD R34, R5, -1 ;  /* 0xbf80000005227421 */ /* 0x001fe20000000000 */
[----:B------:R-:W-:-:S03]  /*4050*/  FFMA.FTZ R29, R52, R29, 0.041667830199003219604 ;  /* 0x3d2aabe3341d7423 */ /* 0x000fc6000001001d */
[----:B------:R-:W-:Y:S02]  /*4060*/  FFMA.FTZ R22, R5, R22, R34 ;  /* 0x0000001605167223 */ /* 0x000fe40000010022 */
[----:B------:R-:W0:Y:S01]  /*4070*/  MUFU.EX2 R34, R25 ;  /* 0x0000001900227308 */ /* 0x000e220000000800 */
[----:B------:R-:W-:-:S04]  /*4080*/  FFMA.FTZ R29, R52, R29, 0.16666397452354431152 ;  /* 0x3e2aa9f6341d7423 */ /* 0x000fc8000001001d */
[----:B------:R-:W-:Y:S01]  /*4090*/  FFMA.FTZ R29, R52, R29, 0.49999994039535522461 ;  /* 0x3efffffe341d7423 */ /* 0x000fe2000001001d */
[----:B------:R-:W-:-:S03]  /*40a0*/  FSETP.NEU.AND P6, PT, R9, 128, PT ;  /* 0x430000000900780b */ /* 0x000fc60003fcd000 */
[----:B------:R-:W-:Y:S01]  /*40b0*/  FMUL R29, R52, R29 ;  /* 0x0000001d341d7220 */ /* 0x000fe20000400000 */
[----:B------:R-:W-:-:S03]  /*40c0*/  FSEL R9, R9, 127, P6 ;  /* 0x42fe000009097808 */ /* 0x000fc60003000000 */
[----:B------:R-:W-:Y:S01]  /*40d0*/  FFMA.FTZ R29, R52, R29, R52 ;  /* 0x0000001d341d7223 */ /* 0x000fe20000010034 */
[----:B0-----:R-:W-:-:S04]  /*40e0*/  FADD R5, R34, -1 ;  /* 0xbf80000022057421 */ /* 0x001fc80000000000 */
[----:B------:R-:W-:Y:S02]  /*40f0*/  FFMA.FTZ R29, R34, R29, R5 ;  /* 0x0000001d221d7223 */ /* 0x000fe40000010005 */
[----:B------:R-:W0:Y:S01]  /*4100*/  MUFU.EX2 R5, R9 ;  /* 0x0000000900057308 */ /* 0x000e220000000800 */
[----:B------:R-:W-:Y:S01]  /*4110*/  FMUL R53, R46, R53 ;  /* 0x000000352e357220 */ /* 0x000fe20000400000 */
[----:B------:R-:W-:-:S03]  /*4120*/  FSETP.NEU.AND P2, PT, R33, 128, PT ;  /* 0x430000002100780b */ /* 0x000fc60003f4d000 */
[----:B------:R-:W-:Y:S01]  /*4130*/  FFMA.FTZ R46, R46, R53, R46 ;  /* 0x000000352e2e7223 */ /* 0x000fe2000001002e */
[----:B------:R-:W-:Y:S02]  /*4140*/  FSEL R33, R33, 127, P2 ;  /* 0x42fe000021217808 */ /* 0x000fe40001000000 */
[----:B------:R-:W-:Y:S01]  /*4150*/  FSETP.NEU.AND P0, PT, R37, 128, PT ;  /* 0x430000002500780b */ /* 0x000fe20003f0d000 */
[----:B0-----:R-:W-:-:S03]  /*4160*/  FADD R34, R5, -1 ;  /* 0xbf80000005227421 */ /* 0x001fc60000000000 */
[----:B------:R-:W-:Y:S01]  /*4170*/  FSEL R37, R37, 127, P0 ;  /* 0x42fe000025257808 */ /* 0x000fe20000000000 */
[----:B------:R-:W-:Y:S02]  /*4180*/  FFMA.FTZ R5, R5, R46, R34 ;  /* 0x0000002e05057223 */ /* 0x000fe40000010022 */
[----:B------:R-:W0:Y:S08]  /*4190*/  MUFU.EX2 R34, R33 ;  /* 0x0000002100227308 */ /* 0x000e300000000800 */
[----:B------:R-:W1:Y:S01]  /*41a0*/  MUFU.EX2 R46, R37 ;  /* 0x00000025002e7308 */ /* 0x000e620000000800 */
[----:B------:R-:W-:Y:S01]  /*41b0*/  FSETP.NEU.AND P1, PT, R8, 128, PT ;  /* 0x430000000800780b */ /* 0x000fe20003f2d000 */
[----:B0-----:R-:W-:-:S04]  /*41c0*/  FADD R51, R34, -1 ;  /* 0xbf80000022337421 */ /* 0x001fc80000000000 */
[----:B------:R-:W-:Y:S01]  /*41d0*/  FFMA.FTZ R34, R34, R49, R51 ;  /* 0x0000003122227223 */ /* 0x000fe20000010033 */
[----:B-1----:R-:W-:-:S04]  /*41e0*/  FADD R49, R46, -1 ;  /* 0xbf8000002e317421 */ /* 0x002fc80000000000 */
[----:B------:R-:W-:Y:S01]  /*41f0*/  FFMA.FTZ R39, R46, R39, R49 ;  /* 0x000000272e277223 */ /* 0x000fe20000010031 */
[----:B------:R-:W-:-:S04]  /*4200*/  FSEL R49, R8, 127, P1 ;  /* 0x42fe000008317808 */ /* 0x000fc80000800000 */
[----:B------:R-:W0:Y:S01]  /*4210*/  MUFU.EX2 R51, R49 ;  /* 0x0000003100337308 */ /* 0x000e220000000800 */
[----:B------:R-:W-:-:S04]  /*4220*/  FSETP.GT.AND P5, PT, R6, RZ, PT ;  /* 0x000000ff0600720b */ /* 0x000fc80003fa4000 */
[----:B------:R-:W-:Y:S01]  /*4230*/  FSEL R46, R6, R11, P5 ;  /* 0x0000000b062e7208 */ /* 0x000fe20002800000 */
[----:B------:R-:W-:-:S06]  /*4240*/  FMUL R6, R14, 1.4426950216293334961 ;  /* 0x3fb8aa3b0e067820 */ /* 0x000fcc0000400000 */
[----:B------:R-:W1:Y:S01]  /*4250*/  FRND R6, R6 ;  /* 0x0000000600067307 */ /* 0x000e620000201000 */
[----:B0-----:R-:W-:Y:S01]  /*4260*/  FADD R8, R51, -1 ;  /* 0xbf80000033087421 */ /* 0x001fe20000000000 */
[----:B------:R-:W-:Y:S01]  /*4270*/  @!P6 FADD R5, R5, R5 ;  /* 0x000000050505e221 */ /* 0x000fe20000000000 */
[----:B------:R-:W-:Y:S02]  /*4280*/  FSETP.GT.AND P5, PT, R9, 128, PT ;  /* 0x430000000900780b */ /* 0x000fe40003fa4000 */
[----:B------:R-:W-:Y:S01]  /*4290*/  FFMA.FTZ R10, R51, R10, R8 ;  /* 0x0000000a330a7223 */ /* 0x000fe20000010008 */
[----:B------:R-:W-:Y:S01]  /*42a0*/  FADD.FTZ R8, |R14|, -RZ ;  /* 0x800000ff0e087221 */ /* 0x000fe20000010200 */
[----:B------:R-:W-:Y:S02]  /*42b0*/  FSEL R51, R5, +INF , !P5 ;  /* 0x7f80000005337808 */ /* 0x000fe40006800000 */
[----:B------:R-:W-:Y:S02]  /*42c0*/  FSETP.NEU.AND P5, PT, R4, RZ, PT ;  /* 0x000000ff0400720b */ /* 0x000fe40003fad000 */
[----:B------:R-:W-:-:S04]  /*42d0*/  FSETP.GEU.AND P6, PT, R8, 0.40999999642372131348, PT ;  /* 0x3ed1eb850800780b */ /* 0x000fc80003fce000 */
[----:B-1----:R-:W-:Y:S02]  /*42e0*/  FSEL R11, R6, RZ, P6 ;  /* 0x000000ff060b7208 */ /* 0x002fe40003000000 */
[----:B------:R-:W-:Y:S01]  /*42f0*/  FSETP.GEU.AND P6, PT, R9, -25, PT ;  /* 0xc1c800000900780b */ /* 0x000fe20003fce000 */
[----:B------:R-:W-:Y:S02]  /*4300*/  HFMA2.MMA R9, -RZ, RZ, 0.83837890625, -4044 ;  /* 0x3ab5ebe6ff097435 */ /* 0x000fe400000001ff */
[----:B------:R-:W-:Y:S01]  /*4310*/  FFMA.FTZ R6, -R11, 0.693145751953125, R14 ;  /* 0x3f3172000b067823 */ /* 0x000fe2000001010e */
[----:B------:R-:W-:Y:S01]  /*4320*/  FADD R5, R4, R4 ;  /* 0x0000000404057221 */ /* 0x000fe20000000000 */
[----:B------:R-:W-:Y:S02]  /*4330*/  @P5 FSEL R5, R51, -1, P6 ;  /* 0xbf80000033055808 */ /* 0x000fe40003000000 */
[C---:B------:R-:W-:Y:S01]  /*4340*/  FFMA.FTZ R6, -R11.reuse, 1.428606765330187045e-06, R6 ;  /* 0x35bfbe8e0b067823 */ /* 0x040fe20000010106 */
[----:B------:R-:W-:-:S03]  /*4350*/  FSETP.NEU.AND P6, PT, R11, 128, PT ;  /* 0x430000000b00780b */ /* 0x000fc60003fcd000 */
        /* <DEDUP_REMOVED lines=9> */
[----:B------:R-:W-:-:S03]  /*43f0*/  FSETP.NEU.AND P5, PT, R14, RZ, PT ;  /* 0x000000ff0e00720b */ /* 0x000fc60003fad000 */
[----:B------:R-:W-:-:S04]  /*4400*/  FFMA.FTZ R6, R9, R6, R52 ;  /* 0x0000000609067223 */ /* 0x000fc80000010034 */
[----:B------:R-:W-:Y:S01]  /*4410*/  @!P6 FADD R6, R6, R6 ;  /* 0x000000060606e221 */ /* 0x000fe20000000000 */
[----:B------:R-:W-:-:S04]  /*4420*/  FSETP.GT.AND P6, PT, R8, 128, PT ;  /* 0x430000000800780b */ /* 0x000fc80003fc4000 */
[----:B------:R-:W-:Y:S02]  /*4430*/  FSEL R6, R6, +INF , !P6 ;  /* 0x7f80000006067808 */ /* 0x000fe40007000000 */
[----:B------:R-:W-:Y:S01]  /*4440*/  FSETP.GEU.AND P6, PT, R8, -25, PT ;  /* 0xc1c800000800780b */ /* 0x000fe20003fce000 */
[----:B------:R-:W-:-:S03]  /*4450*/  FADD R9, R14, R14 ;  /* 0x0000000e0e097221 */ /* 0x000fc60000000000 */
[----:B------:R-:W-:Y:S02]  /*4460*/  @P5 FSEL R9, R6, -1, P6 ;  /* 0xbf80000006095808 */ /* 0x000fe40003000000 */
[----:B------:R-:W-:-:S04]  /*4470*/  FSETP.NEU.AND P5, PT, R23, 128, PT ;  /* 0x430000001700780b */ /* 0x000fc80003fad000 */
[----:B------:R-:W-:-:S04]  /*4480*/  FSEL R6, R23, 127, P5 ;  /* 0x42fe000017067808 */ /* 0x000fc80002800000 */
[----:B------:R-:W0:Y:S02]  /*4490*/  MUFU.EX2 R8, R6 ;  /* 0x0000000600087308 */ /* 0x000e240000000800 */
[----:B0-----:R-:W-:-:S04]  /*44a0*/  FADD R11, R8, -1 ;  /* 0xbf800000080b7421 */ /* 0x001fc80000000000 */
[----:B------:R-:W-:Y:S01]  /*44b0*/  FFMA.FTZ R8, R8, R43, R11 ;  /* 0x0000002b08087223 */ /* 0x000fe2000001000b */
[----:B------:R-:W-:Y:S01]  /*44c0*/  FMUL R11, R32, 1.4426950216293334961 ;  /* 0x3fb8aa3b200b7820 */ /* 0x000fe20000400000 */
[----:B------:R-:W-:-:S05]  /*44d0*/  @!P1 FADD R10, R10, R10 ;  /* 0x0000000a0a0a9221 */ /* 0x000fca0000000000 */
[----:B------:R-:W0:Y:S01]  /*44e0*/  FRND R11, R11 ;  /* 0x0000000b000b7307 */ /* 0x000e220000201000 */
[----:B------:R-:W-:Y:S01]  /*44f0*/  FSETP.GT.AND P6, PT, R49, 128, PT ;  /* 0x430000003100780b */ /* 0x000fe20003fc4000 */
[----:B------:R-:W-:Y:S01]  /*4500*/  FADD.FTZ R23, |R32|, -RZ ;  /* 0x800000ff20177221 */ /* 0x000fe20000010200 */
[----:B------:R-:W-:Y:S02]  /*4510*/  FSETP.NEU.AND P1, PT, R31, RZ, PT ;  /* 0x000000ff1f00720b */ /* 0x000fe40003f2d000 */
[----:B------:R-:W-:Y:S02]  /*4520*/  FSEL R10, R10, +INF , !P6 ;  /* 0x7f8000000a0a7808 */ /* 0x000fe40007000000 */
[----:B------:R-:W-:Y:S01]  /*4530*/  FSETP.GEU.AND P6, PT, R23, 0.40999999642372131348, PT ;  /* 0x3ed1eb851700780b */ /* 0x000fe20003fce000 */
[----:B------:R-:W-:-:S03]  /*4540*/  FADD R54, R31, R31 ;  /* 0x0000001f1f367221 */ /* 0x000fc60000000000 */
[----:B0-----:R-:W-:Y:S02]  /*4550*/  FSEL R23, R11, RZ, P6 ;  /* 0x000000ff0b177208 */ /* 0x001fe40003000000 */
[----:B------:R-:W-:-:S04]  /*4560*/  FSETP.GEU.AND P6, PT, R49, -25, PT ;  /* 0xc1c800003100780b */ /* 0x000fc80003fce000 */
[----:B------:R-:W-:Y:S01]  /*4570*/  @P1 FSEL R54, R10, -1, P6 ;  /* 0xbf8000000a361808 */ /* 0x000fe20003000000 */
[C---:B------:R-:W-:Y:S01]  /*4580*/  FFMA.FTZ R10, -R23.reuse, 0.693145751953125, R32 ;  /* 0x3f317200170a7823 */ /* 0x040fe20000010120 */
[----:B------:R-:W-:Y:S02]  /*4590*/  MOV R52, 0x3ab5ebe6 ;  /* 0x3ab5ebe600347802 */ /* 0x000fe40000000f00 */
[C---:B------:R-:W-:Y:S01]  /*45a0*/  FSETP.NEU.AND P6, PT, R23.reuse, 128, PT ;  /* 0x430000001700780b */ /* 0x040fe20003fcd000 */
[----:B------:R-:W-:-:S03]  /*45b0*/  FFMA.FTZ R11, -R23, 1.428606765330187045e-06, R10 ;  /* 0x35bfbe8e170b7823 */ /* 0x000fc6000001010a */
[----:B------:R-:W-:Y:S01]  /*45c0*/  FSEL R10, R23, 127, P6 ;  /* 0x42fe0000170a7808 */ /* 0x000fe20003000000 */
[----:B------:R-:W-:-:S03]  /*45d0*/  FFMA.FTZ R52, R11, R52, 0.0083824126049876213074 ;  /* 0x3c0956630b347423 */ /* 0x000fc60000010034 */
[----:B------:R-:W0:Y:S01]  /*45e0*/  MUFU.EX2 R23, R10 ;  /* 0x0000000a00177308 */ /* 0x000e220000000800 */
[----:B------:R-:W-:-:S04]  /*45f0*/  FFMA.FTZ R52, R11, R52, 0.041667830199003219604 ;  /* 0x3d2aabe30b347423 */ /* 0x000fc80000010034 */
[----:B------:R-:W-:-:S04]  /*4600*/  FFMA.FTZ R52, R11, R52, 0.16666397452354431152 ;  /* 0x3e2aa9f60b347423 */ /* 0x000fc80000010034 */
[----:B------:R-:W-:-:S04]  /*4610*/  FFMA.FTZ R52, R11, R52, 0.49999994039535522461 ;  /* 0x3efffffe0b347423 */ /* 0x000fc80000010034 */
[----:B------:R-:W-:Y:S01]  /*4620*/  FMUL R52, R11, R52 ;  /* 0x000000340b347220 */ /* 0x000fe20000400000 */
[----:B------:R-:W-:Y:S01]  /*4630*/  FSETP.GT.AND P1, PT, R4, RZ, PT ;  /* 0x000000ff0400720b */ /* 0x000fe20003f24000 */
[----:B0-----:R-:W-:Y:S02]  /*4640*/  FADD R56, R23, -1 ;  /* 0xbf80000017387421 */ /* 0x001fe40000000000 */
[----:B------:R-:W-:-:S04]  /*4650*/  FFMA.FTZ R52, R11, R52, R11 ;  /* 0x000000340b347223 */ /* 0x000fc8000001000b */
[----:B------:R-:W-:Y:S01]  /*4660*/  FFMA.FTZ R56, R23, R52, R56 ;  /* 0x0000003417387223 */ /* 0x000fe20000010038 */
[----:B------:R-:W-:Y:S02]  /*4670*/  FSEL R52, R4, R5, P1 ;  /* 0x0000000504347208 */ /* 0x000fe40000800000 */
[----:B------:R-:W0:Y:S01]  /*4680*/  LDC.64 R4, c[0x0][0x258] ;  /* 0x00009600ff047b82 */ /* 0x000e220000000a00 */
[----:B------:R-:W-:-:S04]  /*4690*/  FSETP.GT.AND P1, PT, R31, RZ, PT ;  /* 0x000000ff1f00720b */ /* 0x000fc80003f24000 */
[----:B------:R-:W-:Y:S02]  /*46a0*/  FSEL R31, R31, R54, P1 ;  /* 0x000000361f1f7208 */ /* 0x000fe40000800000 */
[----:B------:R-:W-:-:S04]  /*46b0*/  FSETP.GT.AND P1, PT, R14, RZ, PT ;  /* 0x000000ff0e00720b */ /* 0x000fc80003f24000 */
[----:B------:R-:W-:Y:S02]  /*46c0*/  FSEL R23, R14, R9, P1 ;  /* 0x000000090e177208 */ /* 0x000fe40000800000 */
[----:B------:R-:W-:Y:S01]  /*46d0*/  FSETP.NEU.AND P1, PT, R32, RZ, PT ;  /* 0x000000ff2000720b */ /* 0x000fe20003f2d000 */
[----:B------:R-:W-:Y:S01]  /*46e0*/  @!P6 FADD R56, R56, R56 ;  /* 0x000000383838e221 */ /* 0x000fe20000000000 */
[----:B------:R-:W-:-:S04]  /*46f0*/  FSETP.GT.AND P6, PT, R10, 128, PT ;  /* 0x430000000a00780b */ /* 0x000fc80003fc4000 */
[----:B------:R-:W-:Y:S02]  /*4700*/  FSEL R56, R56, +INF , !P6 ;  /* 0x7f80000038387808 */ /* 0x000fe40007000000 */
[----:B------:R-:W-:Y:S01]  /*4710*/  FSETP.GEU.AND P6, PT, R10, -25, PT ;  /* 0xc1c800000a00780b */ /* 0x000fe20003fce000 */
[----:B------:R-:W-:Y:S01]  /*4720*/  FADD R9, R32, R32 ;  /* 0x0000002020097221 */ /* 0x000fe20000000000 */
[----:B0-----:R-:W-:-:S03]  /*4730*/  IMAD.WIDE R10, R0, 0x4, R4 ;  /* 0x00000004000a7825 */ /* 0x001fc600078e0204 */
[----:B------:R-:W-:Y:S01]  /*4740*/  @P1 FSEL R9, R56, -1, P6 ;  /* 0xbf80000038091808 */ /* 0x000fe20003000000 */
[----:B------:R-:W-:-:S04]  /*4750*/  IMAD.WIDE R54, R7, 0x4, R4 ;  /* 0x0000000407367825 */ /* 0x000fc800078e0204 */
[----:B------:R-:W-:Y:S01]  /*4760*/  @!P5 FADD R8, R8, R8 ;  /* 0x000000080808d221 */ /* 0x000fe20000000000 */
[----:B------:R-:W0:Y:S01]  /*4770*/  LDC.64 R4, c[0x0][0x260] ;  /* 0x00009800ff047b82 */ /* 0x000e220000000a00 */
[C---:B------:R-:W-:Y:S01]  /*4780*/  FSETP.NEU.AND P1, PT, R47.reuse, 128, PT ;  /* 0x430000002f00780b */ /* 0x040fe20003f2d000 */
[----:B------:R-:W2:Y:S03]  /*4790*/  LDG.E.EL R43, desc[UR4][R10.64] ;  /* 0x000000040a2b7981 */ /* 0x000ea6000c2e1900 */
[----:B------:R-:W-:Y:S01]  /*47a0*/  FSEL R47, R47, 127, P1 ;  /* 0x42fe00002f2f7808 */ /* 0x000fe20000800000 */
[----:B------:R-:W3:Y:S03]  /*47b0*/  LDG.E.EL R55, desc[UR4][R54.64] ;  /* 0x0000000436377981 */ /* 0x000ee6000c2e1900 */
[----:B------:R-:W1:Y:S01]  /*47c0*/  MUFU.EX2 R0, R47 ;  /* 0x0000002f00007308 */ /* 0x000e620000000800 */
[----:B------:R-:W-:-:S02]  /*47d0*/  FSETP.GT.AND P6, PT, R6, 128, PT ;  /* 0x430000000600780b */ /* 0x000fc40003fc4000 */
[----:B------:R-:W-:Y:S02]  /*47e0*/  FSETP.NEU.AND P5, PT, R30, RZ, PT ;  /* 0x000000ff1e00720b */ /* 0x000fe40003fad000 */
[----:B------:R-:W-:Y:S02]  /*47f0*/  FSEL R8, R8, +INF , !P6 ;  /* 0x7f80000008087808 */ /* 0x000fe40007000000 */
[----:B------:R-:W-:-:S04]  /*4800*/  FSETP.GT.AND P6, PT, R32, RZ, PT ;  /* 0x000000ff2000720b */ /* 0x000fc80003fc4000 */
[----:B------:R-:W-:Y:S02]  /*4810*/  FSEL R32, R32, R9, P6 ;  /* 0x0000000920207208 */ /* 0x000fe40003000000 */
[----:B------:R-:W-:Y:S01]  /*4820*/  FSETP.GEU.AND P6, PT, R6, -25, PT ;  /* 0xc1c800000600780b */ /* 0x000fe20003fce000 */
[----:B0-----:R-:W-:-:S04]  /*4830*/  IMAD.WIDE R56, R2, 0x4, R4 ;  /* 0x0000000402387825 */ /* 0x001fc800078e0204 */
[----:B-1----:R-:W-:Y:S01]  /*4840*/  FADD R5, R0, -1 ;  /* 0xbf80000000057421 */ /* 0x002fe20000000000 */
[----:B------:R-:W-:Y:S01]  /*4850*/  FADD R49, R30, R30 ;  /* 0x0000001e1e317221 */ /* 0x000fe20000000000 */
[----:B------:R-:W-:Y:S02]  /*4860*/  @P5 FSEL R49, R8, -1, P6 ;  /* 0xbf80000008315808 */ /* 0x000fe40003000000 */
[----:B------:R-:W-:Y:S01]  /*4870*/  FFMA.FTZ R45, R0, R45, R5 ;  /* 0x0000002d002d7223 */ /* 0x000fe20000010005 */
[----:B------:R-:W4:Y:S04]  /*4880*/  LDG.E.128 R8, desc[UR4][R56.64+0x800] ;  /* 0x0008000438087981 */ /* 0x000f28000c1e1d00 */
[----:B------:R-:W5:Y:S01]  /*4890*/  LDG.E.128 R4, desc[UR4][R56.64] ;  /* 0x0000000438047981 */ /* 0x000f62000c1e1d00 */
[----:B------:R-:W-:Y:S01]  /*48a0*/  FSETP.NEU.AND P5, PT, R38, RZ, PT ;  /* 0x000000ff2600720b */ /* 0x000fe20003fad000 */
[----:B------:R-:W-:Y:S01]  /*48b0*/  @!P4 FADD R22, R22, R22 ;  /* 0x000000161616c221 */ /* 0x000fe20000000000 */
[----:B------:R-:W-:-:S04]  /*48c0*/  FSETP.GT.AND P4, PT, R16, 128, PT ;  /* 0x430000001000780b */ /* 0x000fc80003f84000 */
[----:B------:R-:W-:Y:S02]  /*48d0*/  FSEL R22, R22, +INF , !P4 ;  /* 0x7f80000016167808 */ /* 0x000fe40006000000 */
[----:B------:R-:W-:Y:S01]  /*48e0*/  FSETP.GEU.AND P4, PT, R16, -25, PT ;  /* 0xc1c800001000780b */ /* 0x000fe20003f8e000 */
[----:B------:R-:W-:Y:S01]  /*48f0*/  FADD R51, R38, R38 ;  /* 0x0000002626337221 */ /* 0x000fe20000000000 */
[----:B------:R-:W-:-:S03]  /*4900*/  FMUL R0, R26, 1.4426950216293334961 ;  /* 0x3fb8aa3b1a007820 */ /* 0x000fc60000400000 */
[----:B------:R-:W-:Y:S02]  /*4910*/  @P5 FSEL R51, R22, -1, P4 ;  /* 0xbf80000016335808 */ /* 0x000fe40002000000 */
[----:B------:R-:W-:Y:S02]  /*4920*/  FSETP.GT.AND P5, PT, R30, RZ, PT ;  /* 0x000000ff1e00720b */ /* 0x000fe40003fa4000 */
[----:B------:R-:W-:Y:S01]  /*4930*/  FSETP.GT.AND P4, PT, R38, RZ, PT ;  /* 0x000000ff2600720b */ /* 0x000fe20003f84000 */
[----:B------:R-:W0:Y:S01]  /*4940*/  FRND R0, R0 ;  /* 0x0000000000007307 */ /* 0x000e220000201000 */
[----:B------:R-:W-:Y:S02]  /*4950*/  FSEL R30, R30, R49, P5 ;  /* 0x000000311e1e7208 */ /* 0x000fe40002800000 */
[----:B------:R-:W-:Y:S02]  /*4960*/  FSEL R49, R38, R51, P4 ;  /* 0x0000003326317208 */ /* 0x000fe40002000000 */
[----:B------:R-:W-:Y:S01]  /*4970*/  FSETP.NEU.AND P4, PT, R42, RZ, PT ;  /* 0x000000ff2a00720b */ /* 0x000fe20003f8d000 */
[----:B------:R-:W-:Y:S01]  /*4980*/  @!P3 FADD R29, R29, R29 ;  /* 0x0000001d1d1db221 */ /* 0x000fe20000000000 */
[----:B------:R-:W-:Y:S01]  /*4990*/  FADD.FTZ R14, |R26|, -RZ ;  /* 0x800000ff1a0e7221 */ /* 0x000fe20000010200 */
[----:B------:R-:W-:-:S02]  /*49a0*/  FSETP.GT.AND P3, PT, R25, 128, PT ;  /* 0x430000001900780b */ /* 0x000fc40003f64000 */
[----:B------:R-:W-:Y:S02]  /*49b0*/  FSETP.GEU.AND P6, PT, R25, -25, PT ;  /* 0xc1c800001900780b */ /* 0x000fe40003fce000 */
[----:B------:R-:W-:Y:S02]  /*49c0*/  FSEL R29, R29, +INF , !P3 ;  /* 0x7f8000001d1d7808 */ /* 0x000fe40005800000 */
[----:B------:R-:W-:Y:S01]  /*49d0*/  FSETP.GEU.AND P5, PT, R14, 0.40999999642372131348, PT ;  /* 0x3ed1eb850e00780b */ /* 0x000fe20003fae000 */
[C---:B------:R-:W-:Y:S01]  /*49e0*/  FADD R25, R42.reuse, R42 ;  /* 0x0000002a2a197221 */ /* 0x040fe20000000000 */
[----:B------:R-:W-:Y:S01]  /*49f0*/  FSETP.GT.AND P3, PT, R42, RZ, PT ;  /* 0x000000ff2a00720b */ /* 0x000fe20003f64000 */
[----:B------:R-:W-:Y:S01]  /*4a00*/  @!P2 FADD R34, R34, R34 ;  /* 0x000000222222a221 */ /* 0x000fe20000000000 */
[----:B------:R-:W-:Y:S02]  /*4a10*/  @P4 FSEL R25, R29, -1, P6 ;  /* 0xbf8000001d194808 */ /* 0x000fe40003000000 */
[----:B0-----:R-:W-:-:S02]  /*4a20*/  FSEL R51, R0, RZ, P5 ;  /* 0x000000ff00337208 */ /* 0x001fc40002800000 */
[C---:B------:R-:W-:Y:S02]  /*4a30*/  FSETP.GT.AND P2, PT, R33.reuse, 128, PT ;  /* 0x430000002100780b */ /* 0x040fe40003f44000 */
[----:B------:R-:W-:Y:S01]  /*4a40*/  FSETP.GEU.AND P4, PT, R33, -25, PT ;  /* 0xc1c800002100780b */ /* 0x000fe20003f8e000 */
[----:B------:R-:W-:Y:S01]  /*4a50*/  HFMA2.MMA R33, -RZ, RZ, 0.83837890625, -4044 ;  /* 0x3ab5ebe6ff217435 */ /* 0x000fe200000001ff */
[----:B------:R-:W-:Y:S01]  /*4a60*/  FSEL R25, R42, R25, P3 ;  /* 0x000000192a197208 */ /* 0x000fe20001800000 */
[C---:B------:R-:W-:Y:S01]  /*4a70*/  FFMA.FTZ R0, -R51.reuse, 0.693145751953125, R26 ;  /* 0x3f31720033007823 */ /* 0x040fe2000001011a */
[----:B------:R-:W-:Y:S02]  /*4a80*/  FSETP.NEU.AND P3, PT, R24, RZ, PT ;  /* 0x000000ff1800720b */ /* 0x000fe40003f6d000 */
[----:B------:R-:W-:Y:S01]  /*4a90*/  FSEL R34, R34, +INF , !P2 ;  /* 0x7f80000022227808 */ /* 0x000fe20005000000 */
[C---:B------:R-:W-:Y:S01]  /*4aa0*/  FFMA.FTZ R0, -R51.reuse, 1.428606765330187045e-06, R0 ;  /* 0x35bfbe8e33007823 */ /* 0x040fe20000010100 */
[----:B------:R-:W-:-:S03]  /*4ab0*/  FSETP.NEU.AND P2, PT, R51, 128, PT ;  /* 0x430000003300780b */ /* 0x000fc60003f4d000 */
[----:B------:R-:W-:Y:S01]  /*4ac0*/  FFMA.FTZ R33, R0, R33, 0.0083824126049876213074 ;  /* 0x3c09566300217423 */ /* 0x000fe20000010021 */
[----:B------:R-:W-:Y:S01]  /*4ad0*/  FSEL R14, R51, 127, P2 ;  /* 0x42fe0000330e7808 */ /* 0x000fe20001000000 */
[----:B------:R-:W-:Y:S02]  /*4ae0*/  FADD R29, R24, R24 ;  /* 0x00000018181d7221 */ /* 0x000fe40000000000 */
[----:B------:R-:W-:Y:S01]  /*4af0*/  FFMA.FTZ R33, R0, R33, 0.041667830199003219604 ;  /* 0x3d2aabe300217423 */ /* 0x000fe20000010021 */
[----:B------:R-:W0:Y:S01]  /*4b00*/  MUFU.EX2 R16, R14 ;  /* 0x0000000e00107308 */ /* 0x000e220000000800 */
[----:B------:R-:W-:Y:S02]  /*4b10*/  @P3 FSEL R29, R34, -1, P4 ;  /* 0xbf800000221d3808 */ /* 0x000fe40002000000 */
[----:B------:R-:W-:Y:S01]  /*4b20*/  FSETP.NEU.AND P3, PT, R28, RZ, PT ;  /* 0x000000ff1c00720b */ /* 0x000fe20003f6d000 */
[----:B------:R-:W-:Y:S01]  /*4b30*/  FFMA.FTZ R33, R0, R33, 0.16666397452354431152 ;  /* 0x3e2aa9f600217423 */ /* 0x000fe20000010021 */
[----:B------:R-:W-:Y:S01]  /*4b40*/  @!P1 FADD R45, R45, R45 ;  /* 0x0000002d2d2d9221 */ /* 0x000fe20000000000 */
[----:B------:R-:W-:-:S02]  /*4b50*/  FSETP.GT.AND P1, PT, R47, 128, PT ;  /* 0x430000002f00780b */ /* 0x000fc40003f24000 */
[----:B------:R-:W-:Y:S01]  /*4b60*/  FSETP.GEU.AND P4, PT, R47, -25, PT ;  /* 0xc1c800002f00780b */ /* 0x000fe20003f8e000 */
[----:B------:R-:W-:Y:S01]  /*4b70*/  FFMA.FTZ R47, R0, R33, 0.49999994039535522461 ;  /* 0x3efffffe002f7423 */ /* 0x000fe20000010021 */
[----:B------:R-:W-:Y:S01]  /*4b80*/  FSEL R45, R45, +INF , !P1 ;  /* 0x7f8000002d2d7808 */ /* 0x000fe20004800000 */
[----:B------:R-:W-:Y:S02]  /*4b90*/  FADD R33, R28, R28 ;  /* 0x0000001c1c217221 */ /* 0x000fe40000000000 */
[----:B------:R-:W-:-:S03]  /*4ba0*/  FMUL R47, R0, R47 ;  /* 0x0000002f002f7220 */ /* 0x000fc60000400000 */
[----:B------:R-:W-:Y:S01]  /*4bb0*/  @P3 FSEL R33, R45, -1, P4 ;  /* 0xbf8000002d213808 */ /* 0x000fe20002000000 */
[----:B------:R-:W-:Y:S01]  /*4bc0*/  FFMA.FTZ R47, R0, R47, R0 ;  /* 0x0000002f002f7223 */ /* 0x000fe20000010000 */
[----:B0-----:R-:W-:Y:S01]  /*4bd0*/  FADD R45, R16, -1 ;  /* 0xbf800000102d7421 */ /* 0x001fe20000000000 */
[----:B------:R-:W-:Y:S02]  /*4be0*/  FSETP.NEU.AND P3, PT, R40, RZ, PT ;  /* 0x000000ff2800720b */ /* 0x000fe40003f6d000 */
[----:B------:R-:W-:Y:S01]  /*4bf0*/  FSETP.NEU.AND P5, PT, R26, RZ, PT ;  /* 0x000000ff1a00720b */ /* 0x000fe20003fad000 */
[----:B------:R-:W-:Y:S01]  /*4c00*/  FFMA.FTZ R16, R16, R47, R45 ;  /* 0x0000002f10107223 */ /* 0x000fe2000001002d */
[----:B------:R-:W-:Y:S01]  /*4c10*/  @!P0 FADD R39, R39, R39 ;  /* 0x0000002727278221 */ /* 0x000fe20000000000 */
[C---:B------:R-:W-:Y:S02]  /*4c20*/  FSETP.GT.AND P4, PT, R37.reuse, 128, PT ;  /* 0x430000002500780b */ /* 0x040fe40003f84000 */
[----:B------:R-:W-:Y:S01]  /*4c30*/  @!P2 FADD R16, R16, R16 ;  /* 0x000000101010a221 */ /* 0x000fe20000000000 */
[----:B------:R-:W-:Y:S01]  /*4c40*/  FSETP.GT.AND P6, PT, R14, 128, PT ;  /* 0x430000000e00780b */ /* 0x000fe20003fc4000 */
[----:B------:R-:W-:Y:S01]  /*4c50*/  FADD R49, -R52, R49 ;  /* 0x0000003134317221 */ /* 0x000fe20000000100 */
[----:B------:R-:W-:Y:S01]  /*4c60*/  FSETP.GEU.AND P1, PT, R37, -25, PT ;  /* 0xc1c800002500780b */ /* 0x000fe20003f2e000 */
[----:B------:R-:W-:Y:S01]  /*4c70*/  FADD R25, -R46, R25 ;  /* 0x000000192e197221 */ /* 0x000fe20000000100 */
[----:B------:R-:W-:-:S02]  /*4c80*/  FSETP.GEU.AND P0, PT, R14, -25, PT ;  /* 0xc1c800000e00780b */ /* 0x000fc40003f0e000 */
[----:B------:R-:W-:Y:S02]  /*4c90*/  FSEL R39, R39, +INF , !P4 ;  /* 0x7f80000027277808 */ /* 0x000fe40006000000 */
[----:B------:R-:W-:Y:S01]  /*4ca0*/  FSEL R16, R16, +INF , !P6 ;  /* 0x7f80000010107808 */ /* 0x000fe20007000000 */
[----:B------:R-:W-:Y:S01]  /*4cb0*/  FADD R37, R40, R40 ;  /* 0x0000002828257221 */ /* 0x000fe20000000000 */
[----:B------:R-:W-:Y:S01]  /*4cc0*/  FADD R45, R26, R26 ;  /* 0x0000001a1a2d7221 */ /* 0x000fe20000000000 */
[----:B------:R-:W-:Y:S01]  /*4cd0*/  @P3 FSEL R37, R39, -1, P1 ;  /* 0xbf80000027253808 */ /* 0x000fe20000800000 */
[C---:B------:R-:W-:Y:S01]  /*4ce0*/  FFMA R52, R17.reuse, R49, R52 ;  /* 0x0000003111347223 */ /* 0x040fe20000000034 */
[----:B------:R-:W-:Y:S01]  /*4cf0*/  @P5 FSEL R45, R16, -1, P0 ;  /* 0xbf800000102d5808 */ /* 0x000fe20000000000 */
[----:B------:R-:W-:Y:S01]  /*4d00*/  FFMA R25, R17, R25, R46 ;  /* 0x0000001911197223 */ /* 0x000fe2000000002e */
[----:B------:R-:W-:Y:S01]  /*4d10*/  FSETP.GT.AND P4, PT, R24, RZ, PT ;  /* 0x000000ff1800720b */ /* 0x000fe20003f84000 */
[----:B------:R-:W0:Y:S01]  /*4d20*/  LDC.64 R16, c[0x0][0x210] ;  /* 0x00008400ff107b82 */ /* 0x000e220000000a00 */
[----:B------:R-:W-:-:S02]  /*4d30*/  FSETP.GT.AND P2, PT, R28, RZ, PT ;  /* 0x000000ff1c00720b */ /* 0x000fc40003f44000 */
[----:B------:R-:W-:Y:S02]  /*4d40*/  FSETP.GT.AND P1, PT, R40, RZ, PT ;  /* 0x000000ff2800720b */ /* 0x000fe40003f24000 */
[----:B------:R-:W-:Y:S02]  /*4d50*/  FSETP.GT.AND P0, PT, R26, RZ, PT ;  /* 0x000000ff1a00720b */ /* 0x000fe40003f04000 */
[----:B------:R-:W-:Y:S02]  /*4d60*/  FSEL R24, R24, R29, P4 ;  /* 0x0000001d18187208 */ /* 0x000fe40002000000 */
[----:B------:R-:W-:Y:S02]  /*4d70*/  FSEL R33, R28, R33, P2 ;  /* 0x000000211c217208 */ /* 0x000fe40001000000 */
[----:B------:R-:W-:Y:S02]  /*4d80*/  FSEL R40, R40, R37, P1 ;  /* 0x0000002528287208 */ /* 0x000fe40000800000 */
[----:B------:R-:W-:Y:S01]  /*4d90*/  FSEL R45, R26, R45, P0 ;  /* 0x0000002d1a2d7208 */ /* 0x000fe20000000000 */
[----:B------:R-:W-:Y:S01]  /*4da0*/  FADD R50, -R35, R50 ;  /* 0x0000003223327221 */ /* 0x000fe20000000100 */
[----:B------:R-:W-:Y:S01]  /*4db0*/  FADD R0, -R31, R24 ;  /* 0x000000181f007221 */ /* 0x000fe20000000100 */
[----:B------:R-:W-:Y:S01]  /*4dc0*/  FADD R40, -R23, R40 ;  /* 0x0000002817287221 */ /* 0x000fe20000000100 */
[----:B------:R-:W-:Y:S01]  /*4dd0*/  FADD R13, -R44, R13 ;  /* 0x0000000d2c0d7221 */ /* 0x000fe20000000100 */
[----:B------:R-:W-:Y:S01]  /*4de0*/  FADD R3, -R48, R3 ;  /* 0x0000000330037221 */ /* 0x000fe20000000100 */
[----:B------:R-:W-:Y:S01]  /*4df0*/  FADD R33, -R30, R33 ;  /* 0x000000211e217221 */ /* 0x000fe20000000100 */
[----:B------:R-:W-:Y:S01]  /*4e00*/  FADD R45, -R32, R45 ;  /* 0x0000002d202d7221 */ /* 0x000fe20000000100 */
[C---:B------:R-:W-:Y:S01]  /*4e10*/  FFMA R50, R18.reuse, R50, R35 ;  /* 0x0000003212327223 */ /* 0x040fe20000000023 */
[C---:B------:R-:W-:Y:S01]  /*4e20*/  FFMA R0, R18.reuse, R0, R31 ;  /* 0x0000000012007223 */ /* 0x040fe2000000001f */
[----:B------:R-:W-:Y:S01]  /*4e30*/  FFMA R23, R18, R40, R23 ;  /* 0x0000002812177223 */ /* 0x000fe20000000017 */
[C---:B------:R-:W-:Y:S01]  /*4e40*/  FFMA R44, R19.reuse, R13, R44 ;  /* 0x0000000d132c7223 */ /* 0x040fe2000000002c */
[C---:B------:R-:W-:Y:S01]  /*4e50*/  FFMA R3, R19.reuse, R3, R48 ;  /* 0x0000000313037223 */ /* 0x040fe20000000030 */
[C---:B------:R-:W-:Y:S01]  /*4e60*/  FFMA R30, R19.reuse, R33, R30 ;  /* 0x00000021131e7223 */ /* 0x040fe2000000001e */
[----:B------:R-:W-:Y:S01]  /*4e70*/  FFMA R45, R19, R45, R32 ;  /* 0x0000002d132d7223 */ /* 0x000fe20000000020 */
[----:B------:R-:W-:Y:S01]  /*4e80*/  FADD R27, -R20, R27 ;  /* 0x0000001b141b7221 */ /* 0x000fe20000000100 */
[----:B------:R-:W-:Y:S01]  /*4e90*/  FADD R36, -R21, R36 ;  /* 0x0000002415247221 */ /* 0x000fe20000000100 */
[----:B------:R-:W-:Y:S01]  /*4ea0*/  FADD R50, -R41, R50 ;  /* 0x0000003229327221 */ /* 0x000fe20000000100 */
[----:B------:R-:W-:Y:S01]  /*4eb0*/  FADD R3, -R44, R3 ;  /* 0x000000032c037221 */ /* 0x000fe20000000100 */
[----:B------:R-:W-:Y:S01]  /*4ec0*/  FADD R15, -R12, R15 ;  /* 0x0000000f0c0f7221 */ /* 0x000fe20000000100 */
[----:B------:R-:W-:Y:S01]  /*4ed0*/  FADD R25, -R52, R25 ;  /* 0x0000001934197221 */ /* 0x000fe20000000100 */
[----:B------:R-:W-:Y:S01]  /*4ee0*/  FADD R23, -R0, R23 ;  /* 0x0000001700177221 */ /* 0x000fe20000000100 */
[----:B------:R-:W-:Y:S01]  /*4ef0*/  FADD R45, -R30, R45 ;  /* 0x0000002d1e2d7221 */ /* 0x000fe20000000100 */
[----:B0-----:R-:W-:-:S04]  /*4f00*/  IMAD.WIDE R16, R2, 0x4, R16 ;  /* 0x0000000402107825 */ /* 0x001fc800078e0210 */
[C---:B--2---:R-:W-:Y:S01]  /*4f10*/  FFMA R27, R43.reuse, R27, R20 ;  /* 0x0000001b2b1b7223 */ /* 0x044fe20000000014 */
[C---:B------:R-:W-:Y:S01]  /*4f20*/  FFMA R36, R43.reuse, R36, R21 ;  /* 0x000000242b247223 */ /* 0x040fe20000000015 */
[C---:B------:R-:W-:Y:S01]  /*4f30*/  FFMA R41, R43.reuse, R50, R41 ;  /* 0x000000322b297223 */ /* 0x040fe20000000029 */
[----:B------:R-:W-:Y:S01]  /*4f40*/  FFMA R44, R43, R3, R44 ;  /* 0x000000032b2c7223 */ /* 0x000fe2000000002c */
[C---:B---3--:R-:W-:Y:S01]  /*4f50*/  FFMA R15, R55.reuse, R15, R12 ;  /* 0x0000000f370f7223 */ /* 0x048fe2000000000c */
[C---:B------:R-:W-:Y:S01]  /*4f60*/  FFMA R52, R55.reuse, R25, R52 ;  /* 0x0000001937347223 */ /* 0x040fe20000000034 */
[C---:B------:R-:W-:Y:S01]  /*4f70*/  FFMA R23, R55.reuse, R23, R0 ;  /* 0x0000001737177223 */ /* 0x040fe20000000000 */
[----:B------:R-:W-:Y:S01]  /*4f80*/  FFMA R30, R55, R45, R30 ;  /* 0x0000002d371e7223 */ /* 0x000fe2000000001e */
[----:B----4-:R-:W-:Y:S01]  /*4f90*/  FADD R8, R8, R15 ;  /* 0x0000000f08087221 */ /* 0x010fe20000000000 */
[----:B------:R-:W-:Y:S01]  /*4fa0*/  FADD R9, R9, R52 ;  /* 0x0000003409097221 */ /* 0x000fe20000000000 */
[----:B------:R-:W-:Y:S01]  /*4fb0*/  FADD R10, R10, R23 ;  /* 0x000000170a0a7221 */ /* 0x000fe20000000000 */
[----:B------:R-:W-:Y:S01]  /*4fc0*/  FADD R11, R11, R30 ;  /* 0x0000001e0b0b7221 */ /* 0x000fe20000000000 */
[----:B-----5:R-:W-:Y:S01]  /*4fd0*/  FADD R4, R4, R27 ;  /* 0x0000001b04047221 */ /* 0x020fe20000000000 */
[----:B------:R-:W-:Y:S01]  /*4fe0*/  FADD R5, R5, R36 ;  /* 0x0000002405057221 */ /* 0x000fe20000000000 */
[----:B------:R-:W-:Y:S01]  /*4ff0*/  FADD R6, R6, R41 ;  /* 0x0000002906067221 */ /* 0x000fe20000000000 */
[----:B------:R-:W-:Y:S01]  /*5000*/  FADD R7, R7, R44 ;  /* 0x0000002c07077221 */ /* 0x000fe20000000000 */
[----:B------:R-:W-:Y:S04]  /*5010*/  STG.E.128 desc[UR4][R16.64+0x800], R8 ;  /* 0x0008000810007986 */ /* 0x000fe8000c101d04 */
[----:B------:R-:W-:Y:S01]  /*5020*/  STG.E.128 desc[UR4][R16.64], R4 ;  /* 0x0000000410007986 */ /* 0x000fe2000c101d04 */
[----:B------:R-:W-:Y:S05]  /*5030*/  EXIT ;  /* 0x000000000000794d */ /* 0x000fea0003800000 */
.L_x_0:
[----:B------:R-:W-:-:S00]  /*5040*/  BRA `(.L_x_0) ;  /* 0xfffffffc00fc7947 */ /* 0x000fc0000383ffff */
[----:B------:R-:W-:-:S00]  /*5050*/  NOP ;  /* 0x0000000000007918 */ /* 0x000fc00000000000 */
        /* <DEDUP_REMOVED lines=10> */
.L_x_1:


//--------------------- .nv.global.init           --------------------------
	.section	.nv.global.init,"aw",@progbits
.nv.global.init:
	.type		_$_str,@object
	.size		_$_str,(.L_0 - _$_str)
_$_str:
        /*0000*/ 	.byte	0x5f, 0x5f, 0x43, 0x55, 0x44, 0x41, 0x5f, 0x46, 0x54, 0x5a, 0x00
.L_0:


//--------------------- .nv.constant0.triton_poi_fused__unsafe_index_add_elu_mul_sub_17 --------------------------
	.section	.nv.constant0.triton_poi_fused__unsafe_index_add_elu_mul_sub_17,"a",@progbits
	.sectionflags	@""
	.align	4
.nv.constant0.triton_poi_fused__unsafe_index_add_elu_mul_sub_17:
	.zero		620
